//
// Generated by NVIDIA NVVM Compiler
//
// Compiler Build ID: CL-36424714
// Cuda compilation tools, release 13.0, V13.0.88
// Based on NVVM 20.0.0
//

.version 9.0
.target sm_100
.address_size 64

	// .globl	_Z10set_vectoridPd
.extern .func  (.param .b32 func_retval0) vprintf
(
	.param .b64 vprintf_param_0,
	.param .b64 vprintf_param_1
)
;
.global .align 1 .b8 $str[4] = {37, 105, 10};
.extern .shared .align 16 .b8 max_vec[];

.visible .entry _Z10set_vectoridPd(
	.param .u32 _Z10set_vectoridPd_param_0,
	.param .f64 _Z10set_vectoridPd_param_1,
	.param .u64 .ptr .align 1 _Z10set_vectoridPd_param_2
)
{
	.reg .pred 	%p<2>;
	.reg .b32 	%r<6>;
	.reg .b64 	%rd<5>;
	.reg .b64 	%fd<2>;

	ld.param.u32 	%r2, [_Z10set_vectoridPd_param_0];
	ld.param.f64 	%fd1, [_Z10set_vectoridPd_param_1];
	ld.param.u64 	%rd1, [_Z10set_vectoridPd_param_2];
	mov.u32 	%r3, %tid.y;
	mov.u32 	%r4, %ctaid.y;
	mov.u32 	%r5, %ntid.y;
	mad.lo.s32 	%r1, %r4, %r5, %r3;
	setp.ge.s32 	%p1, %r1, %r2;
	@%p1 bra 	$L__BB0_2;
	cvta.to.global.u64 	%rd2, %rd1;
	mul.wide.u32 	%rd3, %r1, 8;
	add.s64 	%rd4, %rd2, %rd3;
	st.global.f64 	[%rd4], %fd1;
$L__BB0_2:
	ret;

}
	// .globl	_Z17assemble1DLaplacejPdPiS0_
.visible .entry _Z17assemble1DLaplacejPdPiS0_(
	.param .u32 _Z17assemble1DLaplacejPdPiS0__param_0,
	.param .u64 .ptr .align 1 _Z17assemble1DLaplacejPdPiS0__param_1,
	.param .u64 .ptr .align 1 _Z17assemble1DLaplacejPdPiS0__param_2,
	.param .u64 .ptr .align 1 _Z17assemble1DLaplacejPdPiS0__param_3
)
{
	.local .align 8 .b8 	__local_depot1[8];
	.reg .b64 	%SP;
	.reg .b64 	%SPL;
	.reg .pred 	%p<6>;
	.reg .b32 	%r<20>;
	.reg .b64 	%rd<23>;
	.reg .b64 	%fd<4>;

	mov.u64 	%SPL, __local_depot1;
	cvta.local.u64 	%SP, %SPL;
	ld.param.u32 	%r4, [_Z17assemble1DLaplacejPdPiS0__param_0];
	ld.param.u64 	%rd6, [_Z17assemble1DLaplacejPdPiS0__param_1];
	ld.param.u64 	%rd7, [_Z17assemble1DLaplacejPdPiS0__param_2];
	ld.param.u64 	%rd8, [_Z17assemble1DLaplacejPdPiS0__param_3];
	cvta.to.global.u64 	%rd1, %rd8;
	cvta.to.global.u64 	%rd2, %rd7;
	cvta.to.global.u64 	%rd3, %rd6;
	mov.u32 	%r5, %ntid.y;
	mov.u32 	%r6, %ctaid.y;
	mov.u32 	%r7, %tid.y;
	mad.lo.s32 	%r1, %r5, %r6, %r7;
	mad.lo.s32 	%r8, %r4, %r4, %r4;
	add.s32 	%r9, %r4, %r8;
	add.s32 	%r10, %r9, 1;
	cvt.rn.f64.u32 	%fd2, %r10;
	rcp.rn.f64 	%fd1, %fd2;
	setp.ge.u32 	%p1, %r1, %r4;
	@%p1 bra 	$L__BB1_7;
	setp.eq.s32 	%p2, %r1, 0;
	@%p2 bra 	$L__BB1_3;
	mad.lo.s32 	%r11, %r1, 3, -1;
	mul.wide.u32 	%rd9, %r11, 8;
	add.s64 	%rd10, %rd3, %rd9;
	st.global.f64 	[%rd10], %fd1;
	shl.b32 	%r12, %r1, 1;
	sub.s32 	%r13, %r11, %r12;
	mul.wide.u32 	%rd11, %r11, 4;
	add.s64 	%rd12, %rd2, %rd11;
	st.global.u32 	[%rd12], %r13;
$L__BB1_3:
	mul.f64 	%fd3, %fd1, 0dC000000000000000;
	mul.lo.s32 	%r2, %r1, 3;
	mul.wide.u32 	%rd13, %r2, 8;
	add.s64 	%rd4, %rd3, %rd13;
	st.global.f64 	[%rd4], %fd3;
	mul.wide.u32 	%rd14, %r2, 4;
	add.s64 	%rd5, %rd2, %rd14;
	st.global.u32 	[%rd5], %r1;
	add.s32 	%r3, %r4, -1;
	setp.ge.u32 	%p3, %r1, %r3;
	@%p3 bra 	$L__BB1_5;
	st.global.f64 	[%rd4+8], %fd1;
	add.s32 	%r14, %r1, 1;
	st.global.u32 	[%rd5+4], %r14;
$L__BB1_5:
	setp.eq.s32 	%p4, %r1, 0;
	add.s32 	%r15, %r2, -1;
	selp.b32 	%r16, 0, %r15, %p4;
	mul.wide.u32 	%rd15, %r1, 4;
	add.s64 	%rd16, %rd1, %rd15;
	st.global.u32 	[%rd16], %r16;
	setp.ne.s32 	%p5, %r1, %r3;
	@%p5 bra 	$L__BB1_7;
	mad.lo.s32 	%r17, %r4, 3, -2;
	mul.wide.u32 	%rd17, %r4, 4;
	add.s64 	%rd18, %rd1, %rd17;
	st.global.u32 	[%rd18], %r17;
	add.u64 	%rd19, %SP, 0;
	add.u64 	%rd20, %SPL, 0;
	st.local.u32 	[%rd20], %r17;
	mov.u64 	%rd21, $str;
	cvta.global.u64 	%rd22, %rd21;
	{ // callseq 0, 0
	.param .b64 param0;
	st.param.b64 	[param0], %rd22;
	.param .b64 param1;
	st.param.b64 	[param1], %rd19;
	.param .b32 retval0;
	call.uni (retval0), 
	vprintf, 
	(
	param0, 
	param1
	);
	ld.param.b32 	%r18, [retval0];
	} // callseq 0
$L__BB1_7:
	ret;

}
	// .globl	_Z16assembleIdentityjPdPiS0_
.visible .entry _Z16assembleIdentityjPdPiS0_(
	.param .u32 _Z16assembleIdentityjPdPiS0__param_0,
	.param .u64 .ptr .align 1 _Z16assembleIdentityjPdPiS0__param_1,
	.param .u64 .ptr .align 1 _Z16assembleIdentityjPdPiS0__param_2,
	.param .u64 .ptr .align 1 _Z16assembleIdentityjPdPiS0__param_3
)
{
	.local .align 8 .b8 	__local_depot2[8];
	.reg .b64 	%SP;
	.reg .b64 	%SPL;
	.reg .pred 	%p<3>;
	.reg .b32 	%r<9>;
	.reg .b64 	%rd<19>;

	mov.u64 	%SPL, __local_depot2;
	cvta.local.u64 	%SP, %SPL;
	ld.param.u32 	%r2, [_Z16assembleIdentityjPdPiS0__param_0];
	ld.param.u64 	%rd2, [_Z16assembleIdentityjPdPiS0__param_1];
	ld.param.u64 	%rd3, [_Z16assembleIdentityjPdPiS0__param_2];
	ld.param.u64 	%rd4, [_Z16assembleIdentityjPdPiS0__param_3];
	cvta.to.global.u64 	%rd1, %rd4;
	mov.u32 	%r3, %ntid.y;
	mov.u32 	%r4, %ctaid.y;
	mov.u32 	%r5, %tid.y;
	mad.lo.s32 	%r1, %r3, %r4, %r5;
	setp.ge.u32 	%p1, %r1, %r2;
	@%p1 bra 	$L__BB2_3;
	cvta.to.global.u64 	%rd5, %rd2;
	cvta.to.global.u64 	%rd6, %rd3;
	mul.wide.u32 	%rd7, %r1, 8;
	add.s64 	%rd8, %rd5, %rd7;
	mov.b64 	%rd9, 4607182418800017408;
	st.global.u64 	[%rd8], %rd9;
	mul.wide.u32 	%rd10, %r1, 4;
	add.s64 	%rd11, %rd6, %rd10;
	st.global.u32 	[%rd11], %r1;
	add.s64 	%rd12, %rd1, %rd10;
	st.global.u32 	[%rd12], %r1;
	add.s32 	%r6, %r2, -1;
	setp.ne.s32 	%p2, %r1, %r6;
	@%p2 bra 	$L__BB2_3;
	mul.wide.u32 	%rd13, %r2, 4;
	add.s64 	%rd14, %rd1, %rd13;
	st.global.u32 	[%rd14], %r2;
	add.u64 	%rd15, %SP, 0;
	add.u64 	%rd16, %SPL, 0;
	st.local.u32 	[%rd16], %r2;
	mov.u64 	%rd17, $str;
	cvta.global.u64 	%rd18, %rd17;
	{ // callseq 1, 0
	.param .b64 param0;
	st.param.b64 	[param0], %rd18;
	.param .b64 param1;
	st.param.b64 	[param1], %rd15;
	.param .b32 retval0;
	call.uni (retval0), 
	vprintf, 
	(
	param0, 
	param1
	);
	ld.param.b32 	%r7, [retval0];
	} // callseq 1
$L__BB2_3:
	ret;

}
	// .globl	_Z12prepKroeckerjjPiS_S_
.visible .entry _Z12prepKroeckerjjPiS_S_(
	.param .u32 _Z12prepKroeckerjjPiS_S__param_0,
	.param .u32 _Z12prepKroeckerjjPiS_S__param_1,
	.param .u64 .ptr .align 1 _Z12prepKroeckerjjPiS_S__param_2,
	.param .u64 .ptr .align 1 _Z12prepKroeckerjjPiS_S__param_3,
	.param .u64 .ptr .align 1 _Z12prepKroeckerjjPiS_S__param_4
)
{
	.reg .pred 	%p<14>;
	.reg .b32 	%r<163>;
	.reg .b64 	%rd<55>;

	ld.param.u32 	%r16, [_Z12prepKroeckerjjPiS_S__param_0];
	ld.param.u32 	%r17, [_Z12prepKroeckerjjPiS_S__param_1];
	ld.param.u64 	%rd5, [_Z12prepKroeckerjjPiS_S__param_2];
	ld.param.u64 	%rd6, [_Z12prepKroeckerjjPiS_S__param_3];
	ld.param.u64 	%rd7, [_Z12prepKroeckerjjPiS_S__param_4];
	cvta.to.global.u64 	%rd1, %rd6;
	cvta.to.global.u64 	%rd2, %rd7;
	mov.u32 	%r18, %ctaid.y;
	mov.u32 	%r19, %ntid.y;
	mov.u32 	%r20, %tid.y;
	mad.lo.s32 	%r21, %r18, %r19, %r20;
	mov.u32 	%r22, %ctaid.x;
	mov.u32 	%r23, %ntid.x;
	mov.u32 	%r24, %tid.x;
	mad.lo.s32 	%r25, %r22, %r23, %r24;
	setp.ge.u32 	%p1, %r21, %r16;
	setp.ge.u32 	%p2, %r25, %r17;
	or.pred  	%p3, %p1, %p2;
	or.b32  	%r26, %r21, %r25;
	setp.ne.s32 	%p4, %r26, 0;
	or.pred  	%p5, %p4, %p3;
	@%p5 bra 	$L__BB3_14;
	mov.b32 	%r158, 0;
	st.global.u32 	[%rd2], %r158;
	and.b32  	%r1, %r17, 7;
	add.s32 	%r2, %r1, -1;
	and.b32  	%r3, %r17, 3;
	and.b32  	%r4, %r17, -8;
	and.b32  	%r5, %r17, 1;
	cvta.to.global.u64 	%rd3, %rd5;
$L__BB3_2:
	mov.u32 	%r6, %r158;
	setp.lt.u32 	%p6, %r17, 8;
	mul.lo.s32 	%r7, %r6, %r17;
	add.s32 	%r158, %r6, 1;
	mul.wide.u32 	%rd8, %r6, 4;
	add.s64 	%rd4, %rd3, %rd8;
	mov.b32 	%r161, 0;
	@%p6 bra 	$L__BB3_5;
	mov.b32 	%r159, 0;
$L__BB3_4:
	.pragma "nounroll";
	add.s32 	%r30, %r159, %r7;
	mul.wide.u32 	%rd9, %r30, 4;
	add.s64 	%rd10, %rd2, %rd9;
	ld.global.u32 	%r31, [%rd10];
	ld.global.u32 	%r32, [%rd4+4];
	ld.global.u32 	%r33, [%rd4];
	sub.s32 	%r34, %r32, %r33;
	mul.wide.u32 	%rd11, %r159, 4;
	add.s64 	%rd12, %rd1, %rd11;
	ld.global.u32 	%r35, [%rd12+4];
	ld.global.u32 	%r36, [%rd12];
	sub.s32 	%r37, %r35, %r36;
	mad.lo.s32 	%r38, %r37, %r34, %r31;
	add.s32 	%r39, %r30, 1;
	mul.wide.u32 	%rd13, %r39, 4;
	add.s64 	%rd14, %rd2, %rd13;
	st.global.u32 	[%rd14], %r38;
	ld.global.u32 	%r40, [%rd4+4];
	ld.global.u32 	%r41, [%rd4];
	sub.s32 	%r42, %r40, %r41;
	ld.global.u32 	%r43, [%rd12+8];
	ld.global.u32 	%r44, [%rd12+4];
	sub.s32 	%r45, %r43, %r44;
	mad.lo.s32 	%r46, %r45, %r42, %r38;
	add.s32 	%r47, %r30, 2;
	mul.wide.u32 	%rd15, %r47, 4;
	add.s64 	%rd16, %rd2, %rd15;
	st.global.u32 	[%rd16], %r46;
	ld.global.u32 	%r48, [%rd4+4];
	ld.global.u32 	%r49, [%rd4];
	sub.s32 	%r50, %r48, %r49;
	ld.global.u32 	%r51, [%rd12+12];
	ld.global.u32 	%r52, [%rd12+8];
	sub.s32 	%r53, %r51, %r52;
	mad.lo.s32 	%r54, %r53, %r50, %r46;
	add.s32 	%r55, %r30, 3;
	mul.wide.u32 	%rd17, %r55, 4;
	add.s64 	%rd18, %rd2, %rd17;
	st.global.u32 	[%rd18], %r54;
	ld.global.u32 	%r56, [%rd4+4];
	ld.global.u32 	%r57, [%rd4];
	sub.s32 	%r58, %r56, %r57;
	ld.global.u32 	%r59, [%rd12+16];
	ld.global.u32 	%r60, [%rd12+12];
	sub.s32 	%r61, %r59, %r60;
	mad.lo.s32 	%r62, %r61, %r58, %r54;
	add.s32 	%r63, %r30, 4;
	mul.wide.u32 	%rd19, %r63, 4;
	add.s64 	%rd20, %rd2, %rd19;
	st.global.u32 	[%rd20], %r62;
	ld.global.u32 	%r64, [%rd4+4];
	ld.global.u32 	%r65, [%rd4];
	sub.s32 	%r66, %r64, %r65;
	ld.global.u32 	%r67, [%rd12+20];
	ld.global.u32 	%r68, [%rd12+16];
	sub.s32 	%r69, %r67, %r68;
	mad.lo.s32 	%r70, %r69, %r66, %r62;
	add.s32 	%r71, %r30, 5;
	mul.wide.u32 	%rd21, %r71, 4;
	add.s64 	%rd22, %rd2, %rd21;
	st.global.u32 	[%rd22], %r70;
	ld.global.u32 	%r72, [%rd4+4];
	ld.global.u32 	%r73, [%rd4];
	sub.s32 	%r74, %r72, %r73;
	ld.global.u32 	%r75, [%rd12+24];
	ld.global.u32 	%r76, [%rd12+20];
	sub.s32 	%r77, %r75, %r76;
	mad.lo.s32 	%r78, %r77, %r74, %r70;
	add.s32 	%r79, %r30, 6;
	mul.wide.u32 	%rd23, %r79, 4;
	add.s64 	%rd24, %rd2, %rd23;
	st.global.u32 	[%rd24], %r78;
	ld.global.u32 	%r80, [%rd4+4];
	ld.global.u32 	%r81, [%rd4];
	sub.s32 	%r82, %r80, %r81;
	ld.global.u32 	%r83, [%rd12+28];
	ld.global.u32 	%r84, [%rd12+24];
	sub.s32 	%r85, %r83, %r84;
	mad.lo.s32 	%r86, %r85, %r82, %r78;
	add.s32 	%r87, %r30, 7;
	mul.wide.u32 	%rd25, %r87, 4;
	add.s64 	%rd26, %rd2, %rd25;
	st.global.u32 	[%rd26], %r86;
	ld.global.u32 	%r88, [%rd4+4];
	ld.global.u32 	%r89, [%rd4];
	sub.s32 	%r90, %r88, %r89;
	add.s32 	%r159, %r159, 8;
	ld.global.u32 	%r91, [%rd12+32];
	ld.global.u32 	%r92, [%rd12+28];
	sub.s32 	%r93, %r91, %r92;
	mad.lo.s32 	%r94, %r93, %r90, %r86;
	add.s32 	%r95, %r30, 8;
	mul.wide.u32 	%rd27, %r95, 4;
	add.s64 	%rd28, %rd2, %rd27;
	st.global.u32 	[%rd28], %r94;
	setp.ne.s32 	%p7, %r159, %r4;
	mov.u32 	%r161, %r4;
	@%p7 bra 	$L__BB3_4;
$L__BB3_5:
	setp.eq.s32 	%p8, %r1, 0;
	@%p8 bra 	$L__BB3_13;
	setp.lt.u32 	%p9, %r2, 3;
	@%p9 bra 	$L__BB3_8;
	add.s32 	%r96, %r161, %r7;
	mul.wide.u32 	%rd29, %r96, 4;
	add.s64 	%rd30, %rd2, %rd29;
	ld.global.u32 	%r97, [%rd30];
	ld.global.u32 	%r98, [%rd4+4];
	ld.global.u32 	%r99, [%rd4];
	sub.s32 	%r100, %r98, %r99;
	mul.wide.u32 	%rd31, %r161, 4;
	add.s64 	%rd32, %rd1, %rd31;
	ld.global.u32 	%r101, [%rd32+4];
	ld.global.u32 	%r102, [%rd32];
	sub.s32 	%r103, %r101, %r102;
	mad.lo.s32 	%r104, %r103, %r100, %r97;
	add.s32 	%r105, %r96, 1;
	mul.wide.u32 	%rd33, %r105, 4;
	add.s64 	%rd34, %rd2, %rd33;
	st.global.u32 	[%rd34], %r104;
	ld.global.u32 	%r106, [%rd4+4];
	ld.global.u32 	%r107, [%rd4];
	sub.s32 	%r108, %r106, %r107;
	ld.global.u32 	%r109, [%rd32+8];
	ld.global.u32 	%r110, [%rd32+4];
	sub.s32 	%r111, %r109, %r110;
	mad.lo.s32 	%r112, %r111, %r108, %r104;
	add.s32 	%r113, %r96, 2;
	mul.wide.u32 	%rd35, %r113, 4;
	add.s64 	%rd36, %rd2, %rd35;
	st.global.u32 	[%rd36], %r112;
	ld.global.u32 	%r114, [%rd4+4];
	ld.global.u32 	%r115, [%rd4];
	sub.s32 	%r116, %r114, %r115;
	ld.global.u32 	%r117, [%rd32+12];
	ld.global.u32 	%r118, [%rd32+8];
	sub.s32 	%r119, %r117, %r118;
	mad.lo.s32 	%r120, %r119, %r116, %r112;
	add.s32 	%r121, %r96, 3;
	mul.wide.u32 	%rd37, %r121, 4;
	add.s64 	%rd38, %rd2, %rd37;
	st.global.u32 	[%rd38], %r120;
	ld.global.u32 	%r122, [%rd4+4];
	ld.global.u32 	%r123, [%rd4];
	sub.s32 	%r124, %r122, %r123;
	add.s32 	%r161, %r161, 4;
	ld.global.u32 	%r125, [%rd32+16];
	ld.global.u32 	%r126, [%rd32+12];
	sub.s32 	%r127, %r125, %r126;
	mad.lo.s32 	%r128, %r127, %r124, %r120;
	add.s32 	%r129, %r96, 4;
	mul.wide.u32 	%rd39, %r129, 4;
	add.s64 	%rd40, %rd2, %rd39;
	st.global.u32 	[%rd40], %r128;
$L__BB3_8:
	setp.eq.s32 	%p10, %r3, 0;
	@%p10 bra 	$L__BB3_13;
	setp.eq.s32 	%p11, %r3, 1;
	@%p11 bra 	$L__BB3_11;
	add.s32 	%r130, %r161, %r7;
	mul.wide.u32 	%rd41, %r130, 4;
	add.s64 	%rd42, %rd2, %rd41;
	ld.global.u32 	%r131, [%rd42];
	ld.global.u32 	%r132, [%rd4+4];
	ld.global.u32 	%r133, [%rd4];
	sub.s32 	%r134, %r132, %r133;
	mul.wide.u32 	%rd43, %r161, 4;
	add.s64 	%rd44, %rd1, %rd43;
	ld.global.u32 	%r135, [%rd44+4];
	ld.global.u32 	%r136, [%rd44];
	sub.s32 	%r137, %r135, %r136;
	mad.lo.s32 	%r138, %r137, %r134, %r131;
	add.s32 	%r139, %r130, 1;
	mul.wide.u32 	%rd45, %r139, 4;
	add.s64 	%rd46, %rd2, %rd45;
	st.global.u32 	[%rd46], %r138;
	ld.global.u32 	%r140, [%rd4+4];
	ld.global.u32 	%r141, [%rd4];
	sub.s32 	%r142, %r140, %r141;
	add.s32 	%r161, %r161, 2;
	ld.global.u32 	%r143, [%rd44+8];
	ld.global.u32 	%r144, [%rd44+4];
	sub.s32 	%r145, %r143, %r144;
	mad.lo.s32 	%r146, %r145, %r142, %r138;
	add.s32 	%r147, %r130, 2;
	mul.wide.u32 	%rd47, %r147, 4;
	add.s64 	%rd48, %rd2, %rd47;
	st.global.u32 	[%rd48], %r146;
$L__BB3_11:
	setp.eq.s32 	%p12, %r5, 0;
	@%p12 bra 	$L__BB3_13;
	add.s32 	%r148, %r161, %r7;
	mul.wide.u32 	%rd49, %r148, 4;
	add.s64 	%rd50, %rd2, %rd49;
	ld.global.u32 	%r149, [%rd50];
	ld.global.u32 	%r150, [%rd4+4];
	ld.global.u32 	%r151, [%rd4];
	sub.s32 	%r152, %r150, %r151;
	mul.wide.u32 	%rd51, %r161, 4;
	add.s64 	%rd52, %rd1, %rd51;
	ld.global.u32 	%r153, [%rd52+4];
	ld.global.u32 	%r154, [%rd52];
	sub.s32 	%r155, %r153, %r154;
	mad.lo.s32 	%r156, %r155, %r152, %r149;
	add.s32 	%r157, %r148, 1;
	mul.wide.u32 	%rd53, %r157, 4;
	add.s64 	%rd54, %rd2, %rd53;
	st.global.u32 	[%rd54], %r156;
$L__BB3_13:
	setp.ne.s32 	%p13, %r158, %r16;
	@%p13 bra 	$L__BB3_2;
$L__BB3_14:
	ret;

}
	// .globl	_Z9kroneckerjjPdPiS0_S_S0_S0_S_S0_S0_
.visible .entry _Z9kroneckerjjPdPiS0_S_S0_S0_S_S0_S0_(
	.param .u32 _Z9kroneckerjjPdPiS0_S_S0_S0_S_S0_S0__param_0,
	.param .u32 _Z9kroneckerjjPdPiS0_S_S0_S0_S_S0_S0__param_1,
	.param .u64 .ptr .align 1 _Z9kroneckerjjPdPiS0_S_S0_S0_S_S0_S0__param_2,
	.param .u64 .ptr .align 1 _Z9kroneckerjjPdPiS0_S_S0_S0_S_S0_S0__param_3,
	.param .u64 .ptr .align 1 _Z9kroneckerjjPdPiS0_S_S0_S0_S_S0_S0__param_4,
	.param .u64 .ptr .align 1 _Z9kroneckerjjPdPiS0_S_S0_S0_S_S0_S0__param_5,
	.param .u64 .ptr .align 1 _Z9kroneckerjjPdPiS0_S_S0_S0_S_S0_S0__param_6,
	.param .u64 .ptr .align 1 _Z9kroneckerjjPdPiS0_S_S0_S0_S_S0_S0__param_7,
	.param .u64 .ptr .align 1 _Z9kroneckerjjPdPiS0_S_S0_S0_S_S0_S0__param_8,
	.param .u64 .ptr .align 1 _Z9kroneckerjjPdPiS0_S_S0_S0_S_S0_S0__param_9,
	.param .u64 .ptr .align 1 _Z9kroneckerjjPdPiS0_S_S0_S0_S_S0_S0__param_10
)
{
	.local .align 8 .b8 	__local_depot4[8];
	.reg .b64 	%SP;
	.reg .b64 	%SPL;
	.reg .pred 	%p<10>;
	.reg .b32 	%r<70>;
	.reg .b64 	%rd<53>;
	.reg .b64 	%fd<4>;

	mov.u64 	%SPL, __local_depot4;
	cvta.local.u64 	%SP, %SPL;
	ld.param.u32 	%r32, [_Z9kroneckerjjPdPiS0_S_S0_S0_S_S0_S0__param_0];
	ld.param.u32 	%r33, [_Z9kroneckerjjPdPiS0_S_S0_S0_S_S0_S0__param_1];
	ld.param.u64 	%rd16, [_Z9kroneckerjjPdPiS0_S_S0_S0_S_S0_S0__param_10];
	cvta.to.global.u64 	%rd1, %rd16;
	mov.u32 	%r34, %ctaid.y;
	mov.u32 	%r35, %ntid.y;
	mov.u32 	%r36, %tid.y;
	mad.lo.s32 	%r1, %r34, %r35, %r36;
	mov.u32 	%r37, %ctaid.x;
	mov.u32 	%r38, %ntid.x;
	mov.u32 	%r39, %tid.x;
	mad.lo.s32 	%r2, %r37, %r38, %r39;
	setp.ge.u32 	%p1, %r1, %r32;
	setp.ge.u32 	%p2, %r2, %r33;
	or.pred  	%p3, %p1, %p2;
	@%p3 bra 	$L__BB4_12;
	or.b32  	%r40, %r1, %r2;
	setp.ne.s32 	%p4, %r40, 0;
	@%p4 bra 	$L__BB4_3;
	mul.lo.s32 	%r41, %r32, %r32;
	mul.wide.u32 	%rd17, %r41, 4;
	add.s64 	%rd18, %rd1, %rd17;
	ld.global.u32 	%r42, [%rd18];
	add.u64 	%rd19, %SP, 0;
	add.u64 	%rd20, %SPL, 0;
	st.local.u32 	[%rd20], %r42;
	mov.u64 	%rd21, $str;
	cvta.global.u64 	%rd22, %rd21;
	{ // callseq 2, 0
	.param .b64 param0;
	st.param.b64 	[param0], %rd22;
	.param .b64 param1;
	st.param.b64 	[param1], %rd19;
	.param .b32 retval0;
	call.uni (retval0), 
	vprintf, 
	(
	param0, 
	param1
	);
	ld.param.b32 	%r43, [retval0];
	} // callseq 2
$L__BB4_3:
	ld.param.u64 	%rd51, [_Z9kroneckerjjPdPiS0_S_S0_S0_S_S0_S0__param_9];
	ld.param.u64 	%rd50, [_Z9kroneckerjjPdPiS0_S_S0_S0_S_S0_S0__param_8];
	ld.param.u64 	%rd48, [_Z9kroneckerjjPdPiS0_S_S0_S0_S_S0_S0__param_6];
	ld.param.u64 	%rd47, [_Z9kroneckerjjPdPiS0_S_S0_S0_S_S0_S0__param_5];
	ld.param.u64 	%rd46, [_Z9kroneckerjjPdPiS0_S_S0_S0_S_S0_S0__param_4];
	bar.sync 	0;
	cvta.to.global.u64 	%rd23, %rd46;
	mul.wide.u32 	%rd24, %r1, 4;
	add.s64 	%rd2, %rd23, %rd24;
	ld.global.u32 	%r65, [%rd2+4];
	cvta.to.global.u64 	%rd3, %rd47;
	cvta.to.global.u64 	%rd4, %rd48;
	cvta.to.global.u64 	%rd5, %rd50;
	cvta.to.global.u64 	%rd6, %rd51;
	mov.b32 	%r57, 0;
$L__BB4_4:
	ld.global.u32 	%r60, [%rd2];
	setp.ge.s32 	%p5, %r60, %r65;
	@%p5 bra 	$L__BB4_11;
	ld.param.u64 	%rd52, [_Z9kroneckerjjPdPiS0_S_S0_S0_S_S0_S0__param_10];
	ld.param.u64 	%rd49, [_Z9kroneckerjjPdPiS0_S_S0_S0_S_S0_S0__param_7];
	mov.u32 	%r47, %ctaid.y;
	mov.u32 	%r48, %ntid.y;
	mov.u32 	%r49, %tid.y;
	mad.lo.s32 	%r50, %r47, %r48, %r49;
	mad.lo.s32 	%r51, %r33, %r50, %r57;
	cvta.to.global.u64 	%rd25, %rd52;
	mul.wide.u32 	%rd26, %r51, 4;
	add.s64 	%rd27, %rd25, %rd26;
	ld.global.u32 	%r8, [%rd27];
	cvta.to.global.u64 	%rd28, %rd49;
	mul.wide.u32 	%rd29, %r57, 4;
	add.s64 	%rd7, %rd28, %rd29;
	ld.global.u32 	%r66, [%rd7+4];
	mov.b32 	%r67, 0;
$L__BB4_6:
	ld.global.u32 	%r63, [%rd7];
	setp.ge.s32 	%p6, %r63, %r66;
	@%p6 bra 	$L__BB4_10;
	ld.param.u64 	%rd45, [_Z9kroneckerjjPdPiS0_S_S0_S0_S_S0_S0__param_3];
	ld.param.u64 	%rd44, [_Z9kroneckerjjPdPiS0_S_S0_S0_S_S0_S0__param_2];
	cvta.to.global.u64 	%rd30, %rd44;
	mul.wide.s32 	%rd31, %r60, 8;
	add.s64 	%rd32, %rd30, %rd31;
	ld.global.f64 	%fd1, [%rd32];
	cvta.to.global.u64 	%rd33, %rd45;
	mul.wide.s32 	%rd34, %r60, 4;
	add.s64 	%rd35, %rd33, %rd34;
	ld.global.u32 	%r52, [%rd35];
	mul.lo.s32 	%r15, %r52, %r33;
	add.s32 	%r62, %r8, %r67;
$L__BB4_8:
	mul.wide.s32 	%rd36, %r63, 4;
	add.s64 	%rd37, %rd4, %rd36;
	mul.wide.s32 	%rd38, %r63, 8;
	add.s64 	%rd39, %rd3, %rd38;
	mul.wide.s32 	%rd40, %r62, 4;
	add.s64 	%rd41, %rd6, %rd40;
	mul.wide.s32 	%rd42, %r62, 8;
	add.s64 	%rd43, %rd5, %rd42;
	ld.global.f64 	%fd2, [%rd39];
	mul.f64 	%fd3, %fd1, %fd2;
	ld.global.u32 	%r53, [%rd37];
	add.s32 	%r54, %r53, %r15;
	st.global.f64 	[%rd43], %fd3;
	st.global.u32 	[%rd41], %r54;
	add.s32 	%r67, %r67, 1;
	add.s32 	%r63, %r63, 1;
	ld.global.u32 	%r66, [%rd7+4];
	add.s32 	%r62, %r62, 1;
	setp.lt.s32 	%p7, %r63, %r66;
	@%p7 bra 	$L__BB4_8;
	ld.global.u32 	%r65, [%rd2+4];
$L__BB4_10:
	add.s32 	%r60, %r60, 1;
	setp.lt.s32 	%p8, %r60, %r65;
	@%p8 bra 	$L__BB4_6;
$L__BB4_11:
	add.s32 	%r57, %r57, 1;
	setp.ne.s32 	%p9, %r57, %r33;
	@%p9 bra 	$L__BB4_4;
$L__BB4_12:
	ret;

}
	// .globl	_Z10prepAddCRSjjPiS_S_S_S_
.visible .entry _Z10prepAddCRSjjPiS_S_S_S_(
	.param .u32 _Z10prepAddCRSjjPiS_S_S_S__param_0,
	.param .u32 _Z10prepAddCRSjjPiS_S_S_S__param_1,
	.param .u64 .ptr .align 1 _Z10prepAddCRSjjPiS_S_S_S__param_2,
	.param .u64 .ptr .align 1 _Z10prepAddCRSjjPiS_S_S_S__param_3,
	.param .u64 .ptr .align 1 _Z10prepAddCRSjjPiS_S_S_S__param_4,
	.param .u64 .ptr .align 1 _Z10prepAddCRSjjPiS_S_S_S__param_5,
	.param .u64 .ptr .align 1 _Z10prepAddCRSjjPiS_S_S_S__param_6
)
{
	.reg .pred 	%p<14>;
	.reg .b32 	%r<91>;
	.reg .b64 	%rd<27>;

	ld.param.u32 	%r40, [_Z10prepAddCRSjjPiS_S_S_S__param_0];
	ld.param.u64 	%rd8, [_Z10prepAddCRSjjPiS_S_S_S__param_2];
	ld.param.u64 	%rd9, [_Z10prepAddCRSjjPiS_S_S_S__param_3];
	ld.param.u64 	%rd10, [_Z10prepAddCRSjjPiS_S_S_S__param_4];
	ld.param.u64 	%rd11, [_Z10prepAddCRSjjPiS_S_S_S__param_5];
	ld.param.u64 	%rd12, [_Z10prepAddCRSjjPiS_S_S_S__param_6];
	cvta.to.global.u64 	%rd1, %rd12;
	mov.u32 	%r41, %ntid.y;
	mov.u32 	%r42, %ctaid.y;
	mov.u32 	%r43, %tid.y;
	mad.lo.s32 	%r1, %r41, %r42, %r43;
	setp.ge.u32 	%p1, %r1, %r40;
	@%p1 bra 	$L__BB5_18;
	cvta.to.global.u64 	%rd13, %rd11;
	cvta.to.global.u64 	%rd14, %rd9;
	mul.wide.u32 	%rd15, %r1, 4;
	add.s64 	%rd2, %rd1, %rd15;
	mov.b32 	%r80, 0;
	st.global.u32 	[%rd2], %r80;
	add.s64 	%rd16, %rd14, %rd15;
	ld.global.u32 	%r2, [%rd16];
	add.s64 	%rd17, %rd13, %rd15;
	ld.global.u32 	%r3, [%rd17];
	ld.global.u32 	%r4, [%rd16+4];
	setp.le.s32 	%p2, %r4, %r2;
	ld.global.u32 	%r5, [%rd17+4];
	mov.u32 	%r81, %r80;
	mov.u32 	%r84, %r80;
	@%p2 bra 	$L__BB5_10;
	sub.s32 	%r6, %r5, %r3;
	sub.s32 	%r7, %r4, %r2;
	cvta.to.global.u64 	%rd3, %rd8;
	cvta.to.global.u64 	%rd4, %rd10;
	mov.b32 	%r84, 0;
	mov.u32 	%r81, %r84;
	mov.u32 	%r80, %r84;
$L__BB5_3:
	setp.ge.s32 	%p3, %r81, %r6;
	@%p3 bra 	$L__BB5_10;
	add.s32 	%r46, %r80, %r2;
	mul.wide.s32 	%rd18, %r46, 4;
	add.s64 	%rd19, %rd3, %rd18;
	ld.global.u32 	%r11, [%rd19];
	add.s32 	%r47, %r81, %r3;
	mul.wide.s32 	%rd20, %r47, 4;
	add.s64 	%rd21, %rd4, %rd20;
	ld.global.u32 	%r12, [%rd21];
	setp.ge.s32 	%p4, %r11, %r12;
	@%p4 bra 	$L__BB5_6;
	add.s32 	%r80, %r80, 1;
	bra.uni 	$L__BB5_9;
$L__BB5_6:
	setp.ne.s32 	%p5, %r11, %r12;
	@%p5 bra 	$L__BB5_8;
	add.s32 	%r80, %r80, 1;
	add.s32 	%r81, %r81, 1;
	bra.uni 	$L__BB5_9;
$L__BB5_8:
	add.s32 	%r81, %r81, 1;
$L__BB5_9:
	add.s32 	%r84, %r84, 1;
	setp.lt.s32 	%p6, %r80, %r7;
	@%p6 bra 	$L__BB5_3;
$L__BB5_10:
	sub.s32 	%r48, %r4, %r2;
	setp.lt.s32 	%p7, %r80, %r48;
	add.s32 	%r49, %r80, 1;
	max.s32 	%r50, %r48, %r49;
	add.s32 	%r51, %r84, %r50;
	sub.s32 	%r52, %r51, %r80;
	selp.b32 	%r53, %r52, %r84, %p7;
	sub.s32 	%r54, %r5, %r3;
	setp.lt.s32 	%p8, %r81, %r54;
	add.s32 	%r55, %r81, 1;
	max.s32 	%r56, %r54, %r55;
	add.s32 	%r57, %r53, %r56;
	sub.s32 	%r58, %r57, %r81;
	selp.b32 	%r59, %r58, %r53, %p8;
	st.global.u32 	[%rd2+4], %r59;
	setp.ne.s32 	%p9, %r1, 0;
	@%p9 bra 	$L__BB5_18;
	add.s32 	%r61, %r40, 1;
	max.u32 	%r62, %r61, 2;
	add.s32 	%r23, %r62, -1;
	add.s32 	%r63, %r62, -2;
	and.b32  	%r24, %r23, 3;
	setp.lt.u32 	%p10, %r63, 3;
	mov.b32 	%r90, 1;
	@%p10 bra 	$L__BB5_15;
	ld.global.u32 	%r87, [%rd1];
	and.b32  	%r65, %r23, -4;
	neg.s32 	%r86, %r65;
	add.s64 	%rd26, %rd1, 8;
	mov.b32 	%r85, 0;
$L__BB5_13:
	ld.global.u32 	%r66, [%rd26+-4];
	add.s32 	%r67, %r87, %r66;
	st.global.u32 	[%rd26+-4], %r67;
	ld.global.u32 	%r68, [%rd26];
	add.s32 	%r69, %r67, %r68;
	st.global.u32 	[%rd26], %r69;
	ld.global.u32 	%r70, [%rd26+4];
	add.s32 	%r71, %r69, %r70;
	st.global.u32 	[%rd26+4], %r71;
	ld.global.u32 	%r72, [%rd26+8];
	add.s32 	%r87, %r71, %r72;
	st.global.u32 	[%rd26+8], %r87;
	add.s32 	%r86, %r86, 4;
	add.s32 	%r85, %r85, 4;
	add.s64 	%rd26, %rd26, 16;
	setp.ne.s32 	%p11, %r86, 0;
	@%p11 bra 	$L__BB5_13;
	add.s32 	%r90, %r85, 1;
$L__BB5_15:
	setp.eq.s32 	%p12, %r24, 0;
	@%p12 bra 	$L__BB5_18;
	neg.s32 	%r89, %r24;
$L__BB5_17:
	.pragma "nounroll";
	add.s32 	%r73, %r90, -1;
	mul.wide.u32 	%rd22, %r90, 4;
	add.s64 	%rd23, %rd1, %rd22;
	ld.global.u32 	%r74, [%rd23];
	mul.wide.u32 	%rd24, %r73, 4;
	add.s64 	%rd25, %rd1, %rd24;
	ld.global.u32 	%r75, [%rd25];
	add.s32 	%r76, %r75, %r74;
	st.global.u32 	[%rd23], %r76;
	add.s32 	%r90, %r90, 1;
	add.s32 	%r89, %r89, 1;
	setp.ne.s32 	%p13, %r89, 0;
	@%p13 bra 	$L__BB5_17;
$L__BB5_18:
	ret;

}
	// .globl	_Z6addCRSjjPdPiS0_S_S0_S0_S_S0_S0_
.visible .entry _Z6addCRSjjPdPiS0_S_S0_S0_S_S0_S0_(
	.param .u32 _Z6addCRSjjPdPiS0_S_S0_S0_S_S0_S0__param_0,
	.param .u32 _Z6addCRSjjPdPiS0_S_S0_S0_S_S0_S0__param_1,
	.param .u64 .ptr .align 1 _Z6addCRSjjPdPiS0_S_S0_S0_S_S0_S0__param_2,
	.param .u64 .ptr .align 1 _Z6addCRSjjPdPiS0_S_S0_S0_S_S0_S0__param_3,
	.param .u64 .ptr .align 1 _Z6addCRSjjPdPiS0_S_S0_S0_S_S0_S0__param_4,
	.param .u64 .ptr .align 1 _Z6addCRSjjPdPiS0_S_S0_S0_S_S0_S0__param_5,
	.param .u64 .ptr .align 1 _Z6addCRSjjPdPiS0_S_S0_S0_S_S0_S0__param_6,
	.param .u64 .ptr .align 1 _Z6addCRSjjPdPiS0_S_S0_S0_S_S0_S0__param_7,
	.param .u64 .ptr .align 1 _Z6addCRSjjPdPiS0_S_S0_S0_S_S0_S0__param_8,
	.param .u64 .ptr .align 1 _Z6addCRSjjPdPiS0_S_S0_S0_S_S0_S0__param_9,
	.param .u64 .ptr .align 1 _Z6addCRSjjPdPiS0_S_S0_S0_S_S0_S0__param_10
)
{
	.local .align 8 .b8 	__local_depot6[8];
	.reg .b64 	%SP;
	.reg .b64 	%SPL;
	.reg .pred 	%p<12>;
	.reg .b32 	%r<84>;
	.reg .b64 	%rd<69>;
	.reg .b64 	%fd<8>;

	mov.u64 	%SPL, __local_depot6;
	cvta.local.u64 	%SP, %SPL;
	ld.param.u32 	%r41, [_Z6addCRSjjPdPiS0_S_S0_S0_S_S0_S0__param_0];
	ld.param.u64 	%rd12, [_Z6addCRSjjPdPiS0_S_S0_S0_S_S0_S0__param_2];
	ld.param.u64 	%rd13, [_Z6addCRSjjPdPiS0_S_S0_S0_S_S0_S0__param_3];
	ld.param.u64 	%rd14, [_Z6addCRSjjPdPiS0_S_S0_S0_S_S0_S0__param_5];
	ld.param.u64 	%rd15, [_Z6addCRSjjPdPiS0_S_S0_S0_S_S0_S0__param_6];
	ld.param.u64 	%rd16, [_Z6addCRSjjPdPiS0_S_S0_S0_S_S0_S0__param_8];
	ld.param.u64 	%rd17, [_Z6addCRSjjPdPiS0_S_S0_S0_S_S0_S0__param_9];
	ld.param.u64 	%rd11, [_Z6addCRSjjPdPiS0_S_S0_S0_S_S0_S0__param_10];
	cvta.to.global.u64 	%rd1, %rd12;
	cvta.to.global.u64 	%rd2, %rd13;
	cvta.to.global.u64 	%rd3, %rd16;
	cvta.to.global.u64 	%rd4, %rd14;
	cvta.to.global.u64 	%rd5, %rd17;
	cvta.to.global.u64 	%rd6, %rd15;
	mov.u32 	%r42, %ntid.y;
	mov.u32 	%r43, %ctaid.y;
	mov.u32 	%r44, %tid.y;
	mad.lo.s32 	%r1, %r42, %r43, %r44;
	setp.ge.u32 	%p1, %r1, %r41;
	@%p1 bra 	$L__BB6_14;
	ld.param.u64 	%rd68, [_Z6addCRSjjPdPiS0_S_S0_S0_S_S0_S0__param_7];
	ld.param.u64 	%rd67, [_Z6addCRSjjPdPiS0_S_S0_S0_S_S0_S0__param_4];
	cvta.to.global.u64 	%rd18, %rd68;
	cvta.to.global.u64 	%rd19, %rd67;
	add.u64 	%rd20, %SP, 0;
	add.u64 	%rd21, %SPL, 0;
	cvta.to.global.u64 	%rd22, %rd11;
	st.local.u32 	[%rd21], %r1;
	mov.u64 	%rd23, $str;
	cvta.global.u64 	%rd24, %rd23;
	{ // callseq 3, 0
	.param .b64 param0;
	st.param.b64 	[param0], %rd24;
	.param .b64 param1;
	st.param.b64 	[param1], %rd20;
	.param .b32 retval0;
	call.uni (retval0), 
	vprintf, 
	(
	param0, 
	param1
	);
	ld.param.b32 	%r46, [retval0];
	} // callseq 3
	bar.sync 	0;
	mul.wide.u32 	%rd25, %r1, 4;
	add.s64 	%rd26, %rd22, %rd25;
	ld.global.u32 	%r74, [%rd26];
	add.s64 	%rd7, %rd19, %rd25;
	ld.global.u32 	%r3, [%rd7];
	add.s64 	%rd8, %rd18, %rd25;
	ld.global.u32 	%r4, [%rd8];
	ld.global.u32 	%r76, [%rd7+4];
	setp.le.s32 	%p2, %r76, %r3;
	mov.b32 	%r72, 0;
	mov.u32 	%r75, %r3;
	mov.u32 	%r73, %r72;
	@%p2 bra 	$L__BB6_11;
	mov.b32 	%r73, 0;
	mov.u32 	%r75, %r3;
	mov.u32 	%r72, %r73;
$L__BB6_3:
	ld.global.u32 	%r49, [%rd8+4];
	ld.global.u32 	%r50, [%rd8];
	sub.s32 	%r51, %r49, %r50;
	setp.ge.s32 	%p3, %r73, %r51;
	@%p3 bra 	$L__BB6_11;
	add.s32 	%r11, %r72, %r3;
	mul.wide.s32 	%rd27, %r11, 4;
	add.s64 	%rd28, %rd2, %rd27;
	ld.global.u32 	%r12, [%rd28];
	add.s32 	%r13, %r73, %r4;
	mul.wide.s32 	%rd29, %r13, 4;
	add.s64 	%rd30, %rd6, %rd29;
	ld.global.u32 	%r14, [%rd30];
	setp.ge.s32 	%p4, %r12, %r14;
	@%p4 bra 	$L__BB6_6;
	mul.wide.s32 	%rd45, %r74, 4;
	add.s64 	%rd46, %rd5, %rd45;
	st.global.u32 	[%rd46], %r12;
	mul.wide.s32 	%rd47, %r11, 8;
	add.s64 	%rd48, %rd1, %rd47;
	ld.global.f64 	%fd5, [%rd48];
	mul.wide.s32 	%rd49, %r74, 8;
	add.s64 	%rd50, %rd3, %rd49;
	st.global.f64 	[%rd50], %fd5;
	add.s32 	%r74, %r74, 1;
	add.s32 	%r72, %r72, 1;
	bra.uni 	$L__BB6_10;
$L__BB6_6:
	setp.ne.s32 	%p5, %r12, %r14;
	@%p5 bra 	$L__BB6_8;
	mul.wide.s32 	%rd37, %r74, 4;
	add.s64 	%rd38, %rd5, %rd37;
	st.global.u32 	[%rd38], %r12;
	mul.wide.s32 	%rd39, %r11, 8;
	add.s64 	%rd40, %rd1, %rd39;
	ld.global.f64 	%fd2, [%rd40];
	mul.wide.s32 	%rd41, %r13, 8;
	add.s64 	%rd42, %rd4, %rd41;
	ld.global.f64 	%fd3, [%rd42];
	add.f64 	%fd4, %fd2, %fd3;
	mul.wide.s32 	%rd43, %r74, 8;
	add.s64 	%rd44, %rd3, %rd43;
	st.global.f64 	[%rd44], %fd4;
	add.s32 	%r74, %r74, 1;
	add.s32 	%r72, %r72, 1;
	add.s32 	%r73, %r73, 1;
	bra.uni 	$L__BB6_10;
$L__BB6_8:
	setp.le.s32 	%p6, %r12, %r14;
	@%p6 bra 	$L__BB6_10;
	mul.wide.s32 	%rd31, %r74, 4;
	add.s64 	%rd32, %rd5, %rd31;
	st.global.u32 	[%rd32], %r14;
	mul.wide.s32 	%rd33, %r13, 8;
	add.s64 	%rd34, %rd4, %rd33;
	ld.global.f64 	%fd1, [%rd34];
	mul.wide.s32 	%rd35, %r74, 8;
	add.s64 	%rd36, %rd3, %rd35;
	st.global.f64 	[%rd36], %fd1;
	add.s32 	%r74, %r74, 1;
	add.s32 	%r73, %r73, 1;
$L__BB6_10:
	ld.global.u32 	%r76, [%rd7+4];
	ld.global.u32 	%r75, [%rd7];
	sub.s32 	%r52, %r76, %r75;
	setp.lt.s32 	%p7, %r72, %r52;
	@%p7 bra 	$L__BB6_3;
$L__BB6_11:
	sub.s32 	%r53, %r76, %r75;
	setp.ge.s32 	%p8, %r72, %r53;
	@%p8 bra 	$L__BB6_12;
	bra.uni 	$L__BB6_15;
$L__BB6_12:
	ld.global.u32 	%r59, [%rd8+4];
	ld.global.u32 	%r60, [%rd8];
	sub.s32 	%r61, %r59, %r60;
	setp.ge.s32 	%p10, %r73, %r61;
	@%p10 bra 	$L__BB6_14;
$L__BB6_13:
	add.s32 	%r62, %r73, %r4;
	mul.wide.s32 	%rd59, %r62, 4;
	add.s64 	%rd60, %rd6, %rd59;
	ld.global.u32 	%r63, [%rd60];
	mul.wide.s32 	%rd61, %r74, 4;
	add.s64 	%rd62, %rd5, %rd61;
	st.global.u32 	[%rd62], %r63;
	mul.wide.s32 	%rd63, %r62, 8;
	add.s64 	%rd64, %rd4, %rd63;
	ld.global.f64 	%fd7, [%rd64];
	mul.wide.s32 	%rd65, %r74, 8;
	add.s64 	%rd66, %rd3, %rd65;
	st.global.f64 	[%rd66], %fd7;
	add.s32 	%r74, %r74, 1;
	add.s32 	%r73, %r73, 1;
	ld.global.u32 	%r64, [%rd8+4];
	ld.global.u32 	%r65, [%rd8];
	sub.s32 	%r66, %r64, %r65;
	setp.lt.s32 	%p11, %r73, %r66;
	@%p11 bra 	$L__BB6_13;
$L__BB6_14:
	ret;
$L__BB6_15:
	add.s32 	%r54, %r72, %r3;
	mul.wide.s32 	%rd51, %r54, 4;
	add.s64 	%rd52, %rd2, %rd51;
	ld.global.u32 	%r55, [%rd52];
	mul.wide.s32 	%rd53, %r74, 4;
	add.s64 	%rd54, %rd5, %rd53;
	st.global.u32 	[%rd54], %r55;
	mul.wide.s32 	%rd55, %r54, 8;
	add.s64 	%rd56, %rd1, %rd55;
	ld.global.f64 	%fd6, [%rd56];
	mul.wide.s32 	%rd57, %r74, 8;
	add.s64 	%rd58, %rd3, %rd57;
	st.global.f64 	[%rd58], %fd6;
	add.s32 	%r74, %r74, 1;
	add.s32 	%r72, %r72, 1;
	ld.global.u32 	%r56, [%rd7+4];
	ld.global.u32 	%r57, [%rd7];
	sub.s32 	%r58, %r56, %r57;
	setp.lt.s32 	%p9, %r72, %r58;
	@%p9 bra 	$L__BB6_15;
	bra.uni 	$L__BB6_12;

}
	// .globl	_Z12prepCELLCSIGjjjPiS_S_
.visible .entry _Z12prepCELLCSIGjjjPiS_S_(
	.param .u32 _Z12prepCELLCSIGjjjPiS_S__param_0,
	.param .u32 _Z12prepCELLCSIGjjjPiS_S__param_1,
	.param .u32 _Z12prepCELLCSIGjjjPiS_S__param_2,
	.param .u64 .ptr .align 1 _Z12prepCELLCSIGjjjPiS_S__param_3,
	.param .u64 .ptr .align 1 _Z12prepCELLCSIGjjjPiS_S__param_4,
	.param .u64 .ptr .align 1 _Z12prepCELLCSIGjjjPiS_S__param_5
)
{
	.local .align 8 .b8 	__local_depot7[8];
	.reg .b64 	%SP;
	.reg .b64 	%SPL;
	.reg .pred 	%p<16>;
	.reg .b32 	%r<140>;
	.reg .b32 	%f<5>;
	.reg .b64 	%rd<18>;

	mov.u64 	%SPL, __local_depot7;
	cvta.local.u64 	%SP, %SPL;
	ld.param.u32 	%r39, [_Z12prepCELLCSIGjjjPiS_S__param_0];
	ld.param.u32 	%r40, [_Z12prepCELLCSIGjjjPiS_S__param_2];
	ld.param.u64 	%rd4, [_Z12prepCELLCSIGjjjPiS_S__param_3];
	ld.param.u64 	%rd6, [_Z12prepCELLCSIGjjjPiS_S__param_4];
	ld.param.u64 	%rd5, [_Z12prepCELLCSIGjjjPiS_S__param_5];
	cvta.to.global.u64 	%rd1, %rd6;
	cvt.rn.f32.u32 	%f1, %r40;
	cvt.rn.f32.u32 	%f2, %r39;
	div.rn.f32 	%f3, %f1, %f2;
	cvt.rpi.f32.f32 	%f4, %f3;
	cvt.rzi.s32.f32 	%r1, %f4;
	setp.eq.s32 	%p1, %r1, 0;
	@%p1 bra 	$L__BB7_21;
	mov.u32 	%r2, %ntid.y;
	mov.u32 	%r3, %tid.y;
	shl.b32 	%r42, %r3, 2;
	mov.u32 	%r43, max_vec;
	add.s32 	%r4, %r43, %r42;
	and.b32  	%r5, %r39, 15;
	add.s32 	%r6, %r5, -1;
	and.b32  	%r7, %r39, 7;
	add.s32 	%r8, %r7, -1;
	and.b32  	%r9, %r39, -16;
	and.b32  	%r10, %r39, 3;
	neg.s32 	%r11, %r9;
	cvta.to.global.u64 	%rd2, %rd4;
	cvta.to.global.u64 	%rd3, %rd5;
	mov.b32 	%r126, 0;
$L__BB7_2:
	mad.lo.s32 	%r13, %r126, %r2, %r3;
	mov.b32 	%r44, 0;
	st.shared.u32 	[%r4], %r44;
	setp.ge.u32 	%p2, %r13, %r40;
	@%p2 bra 	$L__BB7_4;
	mul.wide.u32 	%rd7, %r13, 4;
	add.s64 	%rd8, %rd2, %rd7;
	ld.global.u32 	%r45, [%rd8+4];
	ld.global.u32 	%r46, [%rd8];
	sub.s32 	%r47, %r45, %r46;
	st.shared.u32 	[%r4], %r47;
$L__BB7_4:
	setp.eq.s32 	%p3, %r39, 0;
	bar.sync 	0;
	mov.b32 	%r139, 0;
	@%p3 bra 	$L__BB7_18;
	setp.lt.u32 	%p4, %r39, 16;
	mov.b32 	%r134, 0;
	mov.u32 	%r139, %r134;
	@%p4 bra 	$L__BB7_8;
	add.s32 	%r127, %r43, 32;
	mov.b32 	%r139, 0;
	mov.u32 	%r128, %r11;
$L__BB7_7:
	.pragma "nounroll";
	ld.shared.v4.u32 	{%r54, %r55, %r56, %r57}, [%r127+-32];
	max.u32 	%r58, %r54, %r139;
	max.u32 	%r59, %r55, %r58;
	max.u32 	%r60, %r56, %r59;
	max.u32 	%r61, %r57, %r60;
	ld.shared.v4.u32 	{%r62, %r63, %r64, %r65}, [%r127+-16];
	max.u32 	%r66, %r62, %r61;
	max.u32 	%r67, %r63, %r66;
	max.u32 	%r68, %r64, %r67;
	max.u32 	%r69, %r65, %r68;
	ld.shared.v4.u32 	{%r70, %r71, %r72, %r73}, [%r127];
	max.u32 	%r74, %r70, %r69;
	max.u32 	%r75, %r71, %r74;
	max.u32 	%r76, %r72, %r75;
	max.u32 	%r77, %r73, %r76;
	ld.shared.v4.u32 	{%r78, %r79, %r80, %r81}, [%r127+16];
	max.u32 	%r82, %r78, %r77;
	max.u32 	%r83, %r79, %r82;
	max.u32 	%r84, %r80, %r83;
	max.u32 	%r139, %r81, %r84;
	add.s32 	%r128, %r128, 16;
	add.s32 	%r127, %r127, 64;
	setp.ne.s32 	%p5, %r128, 0;
	mov.u32 	%r134, %r9;
	@%p5 bra 	$L__BB7_7;
$L__BB7_8:
	setp.eq.s32 	%p6, %r5, 0;
	@%p6 bra 	$L__BB7_18;
	setp.lt.u32 	%p7, %r6, 7;
	@%p7 bra 	$L__BB7_11;
	shl.b32 	%r86, %r134, 2;
	add.s32 	%r88, %r43, %r86;
	ld.shared.u32 	%r89, [%r88];
	max.u32 	%r90, %r89, %r139;
	ld.shared.u32 	%r91, [%r88+4];
	max.u32 	%r92, %r91, %r90;
	ld.shared.u32 	%r93, [%r88+8];
	max.u32 	%r94, %r93, %r92;
	ld.shared.u32 	%r95, [%r88+12];
	max.u32 	%r96, %r95, %r94;
	ld.shared.u32 	%r97, [%r88+16];
	max.u32 	%r98, %r97, %r96;
	ld.shared.u32 	%r99, [%r88+20];
	max.u32 	%r100, %r99, %r98;
	ld.shared.u32 	%r101, [%r88+24];
	max.u32 	%r102, %r101, %r100;
	ld.shared.u32 	%r103, [%r88+28];
	max.u32 	%r139, %r103, %r102;
	add.s32 	%r134, %r134, 8;
$L__BB7_11:
	setp.eq.s32 	%p8, %r7, 0;
	@%p8 bra 	$L__BB7_18;
	setp.lt.u32 	%p9, %r8, 3;
	@%p9 bra 	$L__BB7_14;
	shl.b32 	%r105, %r134, 2;
	add.s32 	%r107, %r43, %r105;
	ld.shared.u32 	%r108, [%r107];
	max.u32 	%r109, %r108, %r139;
	ld.shared.u32 	%r110, [%r107+4];
	max.u32 	%r111, %r110, %r109;
	ld.shared.u32 	%r112, [%r107+8];
	max.u32 	%r113, %r112, %r111;
	ld.shared.u32 	%r114, [%r107+12];
	max.u32 	%r139, %r114, %r113;
	add.s32 	%r134, %r134, 4;
$L__BB7_14:
	setp.eq.s32 	%p10, %r10, 0;
	@%p10 bra 	$L__BB7_18;
	setp.eq.s32 	%p11, %r10, 1;
	shl.b32 	%r115, %r134, 2;
	add.s32 	%r33, %r43, %r115;
	ld.shared.u32 	%r117, [%r33];
	max.u32 	%r139, %r117, %r139;
	@%p11 bra 	$L__BB7_18;
	setp.eq.s32 	%p12, %r10, 2;
	ld.shared.u32 	%r118, [%r33+4];
	max.u32 	%r139, %r118, %r139;
	@%p12 bra 	$L__BB7_18;
	ld.shared.u32 	%r119, [%r33+8];
	max.u32 	%r139, %r119, %r139;
$L__BB7_18:
	setp.ne.s32 	%p13, %r3, 0;
	@%p13 bra 	$L__BB7_20;
	mul.wide.u32 	%rd9, %r126, 4;
	add.s64 	%rd10, %rd3, %rd9;
	st.global.u32 	[%rd10], %r139;
	add.s64 	%rd11, %rd1, %rd9;
	ld.global.u32 	%r120, [%rd11];
	mad.lo.s32 	%r121, %r139, %r39, %r120;
	st.global.u32 	[%rd11+4], %r121;
$L__BB7_20:
	add.s32 	%r126, %r126, 1;
	setp.ne.s32 	%p14, %r126, %r1;
	@%p14 bra 	$L__BB7_2;
$L__BB7_21:
	mov.u32 	%r122, %tid.y;
	setp.ne.s32 	%p15, %r122, 0;
	@%p15 bra 	$L__BB7_23;
	mul.wide.s32 	%rd12, %r1, 4;
	add.s64 	%rd13, %rd1, %rd12;
	ld.global.u32 	%r123, [%rd13];
	add.u64 	%rd14, %SP, 0;
	add.u64 	%rd15, %SPL, 0;
	st.local.u32 	[%rd15], %r123;
	mov.u64 	%rd16, $str;
	cvta.global.u64 	%rd17, %rd16;
	{ // callseq 4, 0
	.param .b64 param0;
	st.param.b64 	[param0], %rd17;
	.param .b64 param1;
	st.param.b64 	[param1], %rd14;
	.param .b32 retval0;
	call.uni (retval0), 
	vprintf, 
	(
	param0, 
	param1
	);
	ld.param.b32 	%r124, [retval0];
	} // callseq 4
$L__BB7_23:
	ret;

}
	// .globl	_Z13CRStoCELLCSIGjjjPdPiS0_S_S0_S0_S0_
.visible .entry _Z13CRStoCELLCSIGjjjPdPiS0_S_S0_S0_S0_(
	.param .u32 _Z13CRStoCELLCSIGjjjPdPiS0_S_S0_S0_S0__param_0,
	.param .u32 _Z13CRStoCELLCSIGjjjPdPiS0_S_S0_S0_S0__param_1,
	.param .u32 _Z13CRStoCELLCSIGjjjPdPiS0_S_S0_S0_S0__param_2,
	.param .u64 .ptr .align 1 _Z13CRStoCELLCSIGjjjPdPiS0_S_S0_S0_S0__param_3,
	.param .u64 .ptr .align 1 _Z13CRStoCELLCSIGjjjPdPiS0_S_S0_S0_S0__param_4,
	.param .u64 .ptr .align 1 _Z13CRStoCELLCSIGjjjPdPiS0_S_S0_S0_S0__param_5,
	.param .u64 .ptr .align 1 _Z13CRStoCELLCSIGjjjPdPiS0_S_S0_S0_S0__param_6,
	.param .u64 .ptr .align 1 _Z13CRStoCELLCSIGjjjPdPiS0_S_S0_S0_S0__param_7,
	.param .u64 .ptr .align 1 _Z13CRStoCELLCSIGjjjPdPiS0_S_S0_S0_S0__param_8,
	.param .u64 .ptr .align 1 _Z13CRStoCELLCSIGjjjPdPiS0_S_S0_S0_S0__param_9
)
{
	.reg .pred 	%p<6>;
	.reg .b32 	%r<32>;
	.reg .b64 	%rd<34>;
	.reg .b64 	%fd<2>;

	ld.param.u32 	%r7, [_Z13CRStoCELLCSIGjjjPdPiS0_S_S0_S0_S0__param_0];
	ld.param.u32 	%r8, [_Z13CRStoCELLCSIGjjjPdPiS0_S_S0_S0_S0__param_2];
	ld.param.u64 	%rd8, [_Z13CRStoCELLCSIGjjjPdPiS0_S_S0_S0_S0__param_3];
	ld.param.u64 	%rd9, [_Z13CRStoCELLCSIGjjjPdPiS0_S_S0_S0_S0__param_4];
	ld.param.u64 	%rd10, [_Z13CRStoCELLCSIGjjjPdPiS0_S_S0_S0_S0__param_5];
	ld.param.u64 	%rd12, [_Z13CRStoCELLCSIGjjjPdPiS0_S_S0_S0_S0__param_6];
	ld.param.u64 	%rd13, [_Z13CRStoCELLCSIGjjjPdPiS0_S_S0_S0_S0__param_7];
	ld.param.u64 	%rd11, [_Z13CRStoCELLCSIGjjjPdPiS0_S_S0_S0_S0__param_8];
	ld.param.u64 	%rd14, [_Z13CRStoCELLCSIGjjjPdPiS0_S_S0_S0_S0__param_9];
	cvta.to.global.u64 	%rd1, %rd13;
	cvta.to.global.u64 	%rd2, %rd12;
	cvta.to.global.u64 	%rd15, %rd14;
	mov.u32 	%r9, %ntid.y;
	mov.u32 	%r1, %ctaid.y;
	mov.u32 	%r2, %tid.y;
	mad.lo.s32 	%r3, %r9, %r1, %r2;
	mul.wide.u32 	%rd16, %r1, 4;
	add.s64 	%rd3, %rd15, %rd16;
	ld.global.u32 	%r10, [%rd3];
	setp.eq.s32 	%p1, %r10, 0;
	@%p1 bra 	$L__BB8_6;
	cvta.to.global.u64 	%rd17, %rd10;
	cvta.to.global.u64 	%rd18, %rd11;
	mul.wide.u32 	%rd19, %r3, 4;
	add.s64 	%rd4, %rd17, %rd19;
	add.s64 	%rd5, %rd18, %rd16;
	cvta.to.global.u64 	%rd6, %rd8;
	cvta.to.global.u64 	%rd7, %rd9;
	mov.b32 	%r31, 0;
$L__BB8_2:
	setp.lt.u32 	%p2, %r3, %r8;
	ld.global.u32 	%r12, [%rd4+4];
	ld.global.u32 	%r5, [%rd4];
	not.b32 	%r13, %r5;
	add.s32 	%r14, %r12, %r13;
	setp.le.u32 	%p3, %r31, %r14;
	and.pred  	%p4, %p3, %p2;
	@%p4 bra 	$L__BB8_4;
	ld.global.u32 	%r24, [%rd5];
	mad.lo.s32 	%r25, %r31, %r7, %r2;
	add.s32 	%r26, %r25, %r24;
	mul.wide.u32 	%rd29, %r26, 8;
	add.s64 	%rd30, %rd2, %rd29;
	mov.b64 	%rd31, 0;
	st.global.u64 	[%rd30], %rd31;
	ld.global.u32 	%r27, [%rd5];
	add.s32 	%r28, %r25, %r27;
	mul.wide.u32 	%rd32, %r28, 4;
	add.s64 	%rd33, %rd1, %rd32;
	mov.b32 	%r29, 0;
	st.global.u32 	[%rd33], %r29;
	bra.uni 	$L__BB8_5;
$L__BB8_4:
	add.s32 	%r15, %r5, %r31;
	mul.wide.u32 	%rd21, %r15, 8;
	add.s64 	%rd22, %rd6, %rd21;
	ld.global.f64 	%fd1, [%rd22];
	ld.global.u32 	%r16, [%rd5];
	mad.lo.s32 	%r17, %r31, %r7, %r2;
	add.s32 	%r18, %r17, %r16;
	mul.wide.u32 	%rd23, %r18, 8;
	add.s64 	%rd24, %rd2, %rd23;
	st.global.f64 	[%rd24], %fd1;
	ld.global.u32 	%r19, [%rd4];
	add.s32 	%r20, %r19, %r31;
	mul.wide.u32 	%rd25, %r20, 4;
	add.s64 	%rd26, %rd7, %rd25;
	ld.global.u32 	%r21, [%rd26];
	ld.global.u32 	%r22, [%rd5];
	add.s32 	%r23, %r17, %r22;
	mul.wide.u32 	%rd27, %r23, 4;
	add.s64 	%rd28, %rd1, %rd27;
	st.global.u32 	[%rd28], %r21;
$L__BB8_5:
	add.s32 	%r31, %r31, 1;
	ld.global.u32 	%r30, [%rd3];
	setp.lt.u32 	%p5, %r31, %r30;
	@%p5 bra 	$L__BB8_2;
$L__BB8_6:
	ret;

}
	// .globl	_Z9matvecCRSjPdPiS0_S_S_
.visible .entry _Z9matvecCRSjPdPiS0_S_S_(
	.param .u32 _Z9matvecCRSjPdPiS0_S_S__param_0,
	.param .u64 .ptr .align 1 _Z9matvecCRSjPdPiS0_S_S__param_1,
	.param .u64 .ptr .align 1 _Z9matvecCRSjPdPiS0_S_S__param_2,
	.param .u64 .ptr .align 1 _Z9matvecCRSjPdPiS0_S_S__param_3,
	.param .u64 .ptr .align 1 _Z9matvecCRSjPdPiS0_S_S__param_4,
	.param .u64 .ptr .align 1 _Z9matvecCRSjPdPiS0_S_S__param_5
)
{
	.reg .pred 	%p<11>;
	.reg .b32 	%r<64>;
	.reg .b64 	%rd<103>;
	.reg .b64 	%fd<112>;

	ld.param.u32 	%r21, [_Z9matvecCRSjPdPiS0_S_S__param_0];
	ld.param.u64 	%rd18, [_Z9matvecCRSjPdPiS0_S_S__param_1];
	ld.param.u64 	%rd19, [_Z9matvecCRSjPdPiS0_S_S__param_2];
	ld.param.u64 	%rd16, [_Z9matvecCRSjPdPiS0_S_S__param_3];
	ld.param.u64 	%rd20, [_Z9matvecCRSjPdPiS0_S_S__param_4];
	ld.param.u64 	%rd17, [_Z9matvecCRSjPdPiS0_S_S__param_5];
	cvta.to.global.u64 	%rd1, %rd20;
	cvta.to.global.u64 	%rd2, %rd19;
	cvta.to.global.u64 	%rd3, %rd18;
	mov.u32 	%r22, %ntid.y;
	mov.u32 	%r23, %ctaid.y;
	mov.u32 	%r24, %tid.y;
	mad.lo.s32 	%r1, %r22, %r23, %r24;
	setp.ge.u32 	%p1, %r1, %r21;
	@%p1 bra 	$L__BB9_15;
	cvta.to.global.u64 	%rd21, %rd16;
	mul.wide.u32 	%rd22, %r1, 4;
	add.s64 	%rd23, %rd21, %rd22;
	ld.global.u32 	%r60, [%rd23];
	ld.global.u32 	%r3, [%rd23+4];
	setp.ge.u32 	%p2, %r60, %r3;
	mov.f64 	%fd111, 0d0000000000000000;
	@%p2 bra 	$L__BB9_14;
	add.s32 	%r25, %r60, 1;
	max.u32 	%r26, %r3, %r25;
	sub.s32 	%r4, %r26, %r60;
	and.b32  	%r5, %r4, 15;
	sub.s32 	%r27, %r60, %r26;
	setp.gt.u32 	%p3, %r27, -16;
	mov.f64 	%fd111, 0d0000000000000000;
	@%p3 bra 	$L__BB9_5;
	and.b32  	%r28, %r4, -16;
	neg.s32 	%r58, %r28;
	mul.wide.u32 	%rd24, %r60, 8;
	add.s64 	%rd25, %rd24, %rd3;
	add.s64 	%rd100, %rd25, 64;
	mul.wide.u32 	%rd26, %r60, 4;
	add.s64 	%rd27, %rd26, %rd2;
	add.s64 	%rd99, %rd27, 32;
	mov.f64 	%fd111, 0d0000000000000000;
$L__BB9_4:
	.pragma "nounroll";
	ld.global.f64 	%fd18, [%rd100+-64];
	ld.global.u32 	%r29, [%rd99+-32];
	mul.wide.s32 	%rd28, %r29, 8;
	add.s64 	%rd29, %rd1, %rd28;
	ld.global.f64 	%fd19, [%rd29];
	fma.rn.f64 	%fd20, %fd18, %fd19, %fd111;
	ld.global.f64 	%fd21, [%rd100+-56];
	ld.global.u32 	%r30, [%rd99+-28];
	mul.wide.s32 	%rd30, %r30, 8;
	add.s64 	%rd31, %rd1, %rd30;
	ld.global.f64 	%fd22, [%rd31];
	fma.rn.f64 	%fd23, %fd21, %fd22, %fd20;
	ld.global.f64 	%fd24, [%rd100+-48];
	ld.global.u32 	%r31, [%rd99+-24];
	mul.wide.s32 	%rd32, %r31, 8;
	add.s64 	%rd33, %rd1, %rd32;
	ld.global.f64 	%fd25, [%rd33];
	fma.rn.f64 	%fd26, %fd24, %fd25, %fd23;
	ld.global.f64 	%fd27, [%rd100+-40];
	ld.global.u32 	%r32, [%rd99+-20];
	mul.wide.s32 	%rd34, %r32, 8;
	add.s64 	%rd35, %rd1, %rd34;
	ld.global.f64 	%fd28, [%rd35];
	fma.rn.f64 	%fd29, %fd27, %fd28, %fd26;
	ld.global.f64 	%fd30, [%rd100+-32];
	ld.global.u32 	%r33, [%rd99+-16];
	mul.wide.s32 	%rd36, %r33, 8;
	add.s64 	%rd37, %rd1, %rd36;
	ld.global.f64 	%fd31, [%rd37];
	fma.rn.f64 	%fd32, %fd30, %fd31, %fd29;
	ld.global.f64 	%fd33, [%rd100+-24];
	ld.global.u32 	%r34, [%rd99+-12];
	mul.wide.s32 	%rd38, %r34, 8;
	add.s64 	%rd39, %rd1, %rd38;
	ld.global.f64 	%fd34, [%rd39];
	fma.rn.f64 	%fd35, %fd33, %fd34, %fd32;
	ld.global.f64 	%fd36, [%rd100+-16];
	ld.global.u32 	%r35, [%rd99+-8];
	mul.wide.s32 	%rd40, %r35, 8;
	add.s64 	%rd41, %rd1, %rd40;
	ld.global.f64 	%fd37, [%rd41];
	fma.rn.f64 	%fd38, %fd36, %fd37, %fd35;
	ld.global.f64 	%fd39, [%rd100+-8];
	ld.global.u32 	%r36, [%rd99+-4];
	mul.wide.s32 	%rd42, %r36, 8;
	add.s64 	%rd43, %rd1, %rd42;
	ld.global.f64 	%fd40, [%rd43];
	fma.rn.f64 	%fd41, %fd39, %fd40, %fd38;
	ld.global.f64 	%fd42, [%rd100];
	ld.global.u32 	%r37, [%rd99];
	mul.wide.s32 	%rd44, %r37, 8;
	add.s64 	%rd45, %rd1, %rd44;
	ld.global.f64 	%fd43, [%rd45];
	fma.rn.f64 	%fd44, %fd42, %fd43, %fd41;
	ld.global.f64 	%fd45, [%rd100+8];
	ld.global.u32 	%r38, [%rd99+4];
	mul.wide.s32 	%rd46, %r38, 8;
	add.s64 	%rd47, %rd1, %rd46;
	ld.global.f64 	%fd46, [%rd47];
	fma.rn.f64 	%fd47, %fd45, %fd46, %fd44;
	ld.global.f64 	%fd48, [%rd100+16];
	ld.global.u32 	%r39, [%rd99+8];
	mul.wide.s32 	%rd48, %r39, 8;
	add.s64 	%rd49, %rd1, %rd48;
	ld.global.f64 	%fd49, [%rd49];
	fma.rn.f64 	%fd50, %fd48, %fd49, %fd47;
	ld.global.f64 	%fd51, [%rd100+24];
	ld.global.u32 	%r40, [%rd99+12];
	mul.wide.s32 	%rd50, %r40, 8;
	add.s64 	%rd51, %rd1, %rd50;
	ld.global.f64 	%fd52, [%rd51];
	fma.rn.f64 	%fd53, %fd51, %fd52, %fd50;
	ld.global.f64 	%fd54, [%rd100+32];
	ld.global.u32 	%r41, [%rd99+16];
	mul.wide.s32 	%rd52, %r41, 8;
	add.s64 	%rd53, %rd1, %rd52;
	ld.global.f64 	%fd55, [%rd53];
	fma.rn.f64 	%fd56, %fd54, %fd55, %fd53;
	ld.global.f64 	%fd57, [%rd100+40];
	ld.global.u32 	%r42, [%rd99+20];
	mul.wide.s32 	%rd54, %r42, 8;
	add.s64 	%rd55, %rd1, %rd54;
	ld.global.f64 	%fd58, [%rd55];
	fma.rn.f64 	%fd59, %fd57, %fd58, %fd56;
	ld.global.f64 	%fd60, [%rd100+48];
	ld.global.u32 	%r43, [%rd99+24];
	mul.wide.s32 	%rd56, %r43, 8;
	add.s64 	%rd57, %rd1, %rd56;
	ld.global.f64 	%fd61, [%rd57];
	fma.rn.f64 	%fd62, %fd60, %fd61, %fd59;
	ld.global.f64 	%fd63, [%rd100+56];
	ld.global.u32 	%r44, [%rd99+28];
	mul.wide.s32 	%rd58, %r44, 8;
	add.s64 	%rd59, %rd1, %rd58;
	ld.global.f64 	%fd64, [%rd59];
	fma.rn.f64 	%fd111, %fd63, %fd64, %fd62;
	add.s32 	%r60, %r60, 16;
	add.s32 	%r58, %r58, 16;
	add.s64 	%rd100, %rd100, 128;
	add.s64 	%rd99, %rd99, 64;
	setp.ne.s32 	%p4, %r58, 0;
	@%p4 bra 	$L__BB9_4;
$L__BB9_5:
	setp.eq.s32 	%p5, %r5, 0;
	@%p5 bra 	$L__BB9_14;
	and.b32  	%r12, %r4, 7;
	setp.lt.u32 	%p6, %r5, 8;
	@%p6 bra 	$L__BB9_8;
	mul.wide.u32 	%rd60, %r60, 8;
	add.s64 	%rd61, %rd3, %rd60;
	ld.global.f64 	%fd66, [%rd61];
	mul.wide.u32 	%rd62, %r60, 4;
	add.s64 	%rd63, %rd2, %rd62;
	ld.global.u32 	%r45, [%rd63];
	mul.wide.s32 	%rd64, %r45, 8;
	add.s64 	%rd65, %rd1, %rd64;
	ld.global.f64 	%fd67, [%rd65];
	fma.rn.f64 	%fd68, %fd66, %fd67, %fd111;
	ld.global.f64 	%fd69, [%rd61+8];
	ld.global.u32 	%r46, [%rd63+4];
	mul.wide.s32 	%rd66, %r46, 8;
	add.s64 	%rd67, %rd1, %rd66;
	ld.global.f64 	%fd70, [%rd67];
	fma.rn.f64 	%fd71, %fd69, %fd70, %fd68;
	ld.global.f64 	%fd72, [%rd61+16];
	ld.global.u32 	%r47, [%rd63+8];
	mul.wide.s32 	%rd68, %r47, 8;
	add.s64 	%rd69, %rd1, %rd68;
	ld.global.f64 	%fd73, [%rd69];
	fma.rn.f64 	%fd74, %fd72, %fd73, %fd71;
	ld.global.f64 	%fd75, [%rd61+24];
	ld.global.u32 	%r48, [%rd63+12];
	mul.wide.s32 	%rd70, %r48, 8;
	add.s64 	%rd71, %rd1, %rd70;
	ld.global.f64 	%fd76, [%rd71];
	fma.rn.f64 	%fd77, %fd75, %fd76, %fd74;
	ld.global.f64 	%fd78, [%rd61+32];
	ld.global.u32 	%r49, [%rd63+16];
	mul.wide.s32 	%rd72, %r49, 8;
	add.s64 	%rd73, %rd1, %rd72;
	ld.global.f64 	%fd79, [%rd73];
	fma.rn.f64 	%fd80, %fd78, %fd79, %fd77;
	ld.global.f64 	%fd81, [%rd61+40];
	ld.global.u32 	%r50, [%rd63+20];
	mul.wide.s32 	%rd74, %r50, 8;
	add.s64 	%rd75, %rd1, %rd74;
	ld.global.f64 	%fd82, [%rd75];
	fma.rn.f64 	%fd83, %fd81, %fd82, %fd80;
	ld.global.f64 	%fd84, [%rd61+48];
	ld.global.u32 	%r51, [%rd63+24];
	mul.wide.s32 	%rd76, %r51, 8;
	add.s64 	%rd77, %rd1, %rd76;
	ld.global.f64 	%fd85, [%rd77];
	fma.rn.f64 	%fd86, %fd84, %fd85, %fd83;
	ld.global.f64 	%fd87, [%rd61+56];
	ld.global.u32 	%r52, [%rd63+28];
	mul.wide.s32 	%rd78, %r52, 8;
	add.s64 	%rd79, %rd1, %rd78;
	ld.global.f64 	%fd88, [%rd79];
	fma.rn.f64 	%fd111, %fd87, %fd88, %fd86;
	add.s32 	%r60, %r60, 8;
$L__BB9_8:
	setp.eq.s32 	%p7, %r12, 0;
	@%p7 bra 	$L__BB9_14;
	and.b32  	%r15, %r4, 3;
	setp.lt.u32 	%p8, %r12, 4;
	@%p8 bra 	$L__BB9_11;
	mul.wide.u32 	%rd80, %r60, 8;
	add.s64 	%rd81, %rd3, %rd80;
	ld.global.f64 	%fd90, [%rd81];
	mul.wide.u32 	%rd82, %r60, 4;
	add.s64 	%rd83, %rd2, %rd82;
	ld.global.u32 	%r53, [%rd83];
	mul.wide.s32 	%rd84, %r53, 8;
	add.s64 	%rd85, %rd1, %rd84;
	ld.global.f64 	%fd91, [%rd85];
	fma.rn.f64 	%fd92, %fd90, %fd91, %fd111;
	ld.global.f64 	%fd93, [%rd81+8];
	ld.global.u32 	%r54, [%rd83+4];
	mul.wide.s32 	%rd86, %r54, 8;
	add.s64 	%rd87, %rd1, %rd86;
	ld.global.f64 	%fd94, [%rd87];
	fma.rn.f64 	%fd95, %fd93, %fd94, %fd92;
	ld.global.f64 	%fd96, [%rd81+16];
	ld.global.u32 	%r55, [%rd83+8];
	mul.wide.s32 	%rd88, %r55, 8;
	add.s64 	%rd89, %rd1, %rd88;
	ld.global.f64 	%fd97, [%rd89];
	fma.rn.f64 	%fd98, %fd96, %fd97, %fd95;
	ld.global.f64 	%fd99, [%rd81+24];
	ld.global.u32 	%r56, [%rd83+12];
	mul.wide.s32 	%rd90, %r56, 8;
	add.s64 	%rd91, %rd1, %rd90;
	ld.global.f64 	%fd100, [%rd91];
	fma.rn.f64 	%fd111, %fd99, %fd100, %fd98;
	add.s32 	%r60, %r60, 4;
$L__BB9_11:
	setp.eq.s32 	%p9, %r15, 0;
	@%p9 bra 	$L__BB9_14;
	mul.wide.u32 	%rd92, %r60, 4;
	add.s64 	%rd102, %rd2, %rd92;
	mul.wide.u32 	%rd93, %r60, 8;
	add.s64 	%rd101, %rd3, %rd93;
	neg.s32 	%r63, %r15;
$L__BB9_13:
	.pragma "nounroll";
	ld.global.f64 	%fd101, [%rd101];
	ld.global.u32 	%r57, [%rd102];
	mul.wide.s32 	%rd94, %r57, 8;
	add.s64 	%rd95, %rd1, %rd94;
	ld.global.f64 	%fd102, [%rd95];
	fma.rn.f64 	%fd111, %fd101, %fd102, %fd111;
	add.s64 	%rd102, %rd102, 4;
	add.s64 	%rd101, %rd101, 8;
	add.s32 	%r63, %r63, 1;
	setp.ne.s32 	%p10, %r63, 0;
	@%p10 bra 	$L__BB9_13;
$L__BB9_14:
	cvta.to.global.u64 	%rd96, %rd17;
	mul.wide.u32 	%rd97, %r1, 8;
	add.s64 	%rd98, %rd96, %rd97;
	st.global.f64 	[%rd98], %fd111;
$L__BB9_15:
	ret;

}
	// .globl	_Z16matvecCELLCSIGMAjjPdPiS0_S0_S_S_
.visible .entry _Z16matvecCELLCSIGMAjjPdPiS0_S0_S_S_(
	.param .u32 _Z16matvecCELLCSIGMAjjPdPiS0_S0_S_S__param_0,
	.param .u32 _Z16matvecCELLCSIGMAjjPdPiS0_S0_S_S__param_1,
	.param .u64 .ptr .align 1 _Z16matvecCELLCSIGMAjjPdPiS0_S0_S_S__param_2,
	.param .u64 .ptr .align 1 _Z16matvecCELLCSIGMAjjPdPiS0_S0_S_S__param_3,
	.param .u64 .ptr .align 1 _Z16matvecCELLCSIGMAjjPdPiS0_S0_S_S__param_4,
	.param .u64 .ptr .align 1 _Z16matvecCELLCSIGMAjjPdPiS0_S0_S_S__param_5,
	.param .u64 .ptr .align 1 _Z16matvecCELLCSIGMAjjPdPiS0_S0_S_S__param_6,
	.param .u64 .ptr .align 1 _Z16matvecCELLCSIGMAjjPdPiS0_S0_S_S__param_7
)
{
	.reg .pred 	%p<11>;
	.reg .b32 	%r<83>;
	.reg .b64 	%rd<109>;
	.reg .b64 	%fd<68>;

	ld.param.u32 	%r42, [_Z16matvecCELLCSIGMAjjPdPiS0_S0_S_S__param_0];
	ld.param.u32 	%r41, [_Z16matvecCELLCSIGMAjjPdPiS0_S0_S_S__param_1];
	ld.param.u64 	%rd7, [_Z16matvecCELLCSIGMAjjPdPiS0_S0_S_S__param_2];
	ld.param.u64 	%rd8, [_Z16matvecCELLCSIGMAjjPdPiS0_S0_S_S__param_3];
	ld.param.u64 	%rd4, [_Z16matvecCELLCSIGMAjjPdPiS0_S0_S_S__param_4];
	ld.param.u64 	%rd5, [_Z16matvecCELLCSIGMAjjPdPiS0_S0_S_S__param_5];
	ld.param.u64 	%rd9, [_Z16matvecCELLCSIGMAjjPdPiS0_S0_S_S__param_6];
	ld.param.u64 	%rd6, [_Z16matvecCELLCSIGMAjjPdPiS0_S0_S_S__param_7];
	cvta.to.global.u64 	%rd1, %rd9;
	cvta.to.global.u64 	%rd2, %rd8;
	cvta.to.global.u64 	%rd3, %rd7;
	mov.u32 	%r43, %ntid.y;
	mov.u32 	%r1, %ctaid.y;
	mov.u32 	%r2, %tid.y;
	mad.lo.s32 	%r3, %r43, %r1, %r2;
	setp.ge.u32 	%p1, %r3, %r42;
	@%p1 bra 	$L__BB10_14;
	cvta.to.global.u64 	%rd10, %rd5;
	mul.wide.u32 	%rd11, %r1, 4;
	add.s64 	%rd12, %rd10, %rd11;
	ld.global.u32 	%r4, [%rd12];
	setp.eq.s32 	%p2, %r4, 0;
	mov.f64 	%fd67, 0d0000000000000000;
	@%p2 bra 	$L__BB10_13;
	cvta.to.global.u64 	%rd13, %rd4;
	add.s64 	%rd15, %rd13, %rd11;
	ld.global.u32 	%r45, [%rd15];
	add.s32 	%r5, %r2, %r45;
	and.b32  	%r6, %r4, 7;
	setp.lt.u32 	%p3, %r4, 8;
	mov.f64 	%fd67, 0d0000000000000000;
	mov.b32 	%r81, 0;
	@%p3 bra 	$L__BB10_5;
	and.b32  	%r81, %r4, -8;
	neg.s32 	%r79, %r81;
	add.s32 	%r78, %r5, %r41;
	shl.b32 	%r10, %r41, 3;
	shl.b32 	%r46, %r41, 1;
	add.s32 	%r77, %r5, %r46;
	mad.lo.s32 	%r76, %r41, 3, %r5;
	shl.b32 	%r47, %r41, 2;
	add.s32 	%r75, %r5, %r47;
	mad.lo.s32 	%r74, %r41, 5, %r5;
	mad.lo.s32 	%r73, %r41, 6, %r5;
	mad.lo.s32 	%r72, %r41, 7, %r5;
	mov.f64 	%fd67, 0d0000000000000000;
	mov.u32 	%r71, %r5;
$L__BB10_4:
	.pragma "nounroll";
	mul.wide.u32 	%rd16, %r71, 8;
	add.s64 	%rd17, %rd3, %rd16;
	ld.global.f64 	%fd17, [%rd17];
	mul.wide.u32 	%rd18, %r71, 4;
	add.s64 	%rd19, %rd2, %rd18;
	ld.global.u32 	%r48, [%rd19];
	mul.wide.s32 	%rd20, %r48, 8;
	add.s64 	%rd21, %rd1, %rd20;
	ld.global.f64 	%fd18, [%rd21];
	fma.rn.f64 	%fd19, %fd17, %fd18, %fd67;
	mul.wide.u32 	%rd22, %r78, 8;
	add.s64 	%rd23, %rd3, %rd22;
	ld.global.f64 	%fd20, [%rd23];
	mul.wide.u32 	%rd24, %r78, 4;
	add.s64 	%rd25, %rd2, %rd24;
	ld.global.u32 	%r49, [%rd25];
	mul.wide.s32 	%rd26, %r49, 8;
	add.s64 	%rd27, %rd1, %rd26;
	ld.global.f64 	%fd21, [%rd27];
	fma.rn.f64 	%fd22, %fd20, %fd21, %fd19;
	mul.wide.u32 	%rd28, %r77, 8;
	add.s64 	%rd29, %rd3, %rd28;
	ld.global.f64 	%fd23, [%rd29];
	mul.wide.u32 	%rd30, %r77, 4;
	add.s64 	%rd31, %rd2, %rd30;
	ld.global.u32 	%r50, [%rd31];
	mul.wide.s32 	%rd32, %r50, 8;
	add.s64 	%rd33, %rd1, %rd32;
	ld.global.f64 	%fd24, [%rd33];
	fma.rn.f64 	%fd25, %fd23, %fd24, %fd22;
	mul.wide.u32 	%rd34, %r76, 8;
	add.s64 	%rd35, %rd3, %rd34;
	ld.global.f64 	%fd26, [%rd35];
	mul.wide.u32 	%rd36, %r76, 4;
	add.s64 	%rd37, %rd2, %rd36;
	ld.global.u32 	%r51, [%rd37];
	mul.wide.s32 	%rd38, %r51, 8;
	add.s64 	%rd39, %rd1, %rd38;
	ld.global.f64 	%fd27, [%rd39];
	fma.rn.f64 	%fd28, %fd26, %fd27, %fd25;
	mul.wide.u32 	%rd40, %r75, 8;
	add.s64 	%rd41, %rd3, %rd40;
	ld.global.f64 	%fd29, [%rd41];
	mul.wide.u32 	%rd42, %r75, 4;
	add.s64 	%rd43, %rd2, %rd42;
	ld.global.u32 	%r52, [%rd43];
	mul.wide.s32 	%rd44, %r52, 8;
	add.s64 	%rd45, %rd1, %rd44;
	ld.global.f64 	%fd30, [%rd45];
	fma.rn.f64 	%fd31, %fd29, %fd30, %fd28;
	mul.wide.u32 	%rd46, %r74, 8;
	add.s64 	%rd47, %rd3, %rd46;
	ld.global.f64 	%fd32, [%rd47];
	mul.wide.u32 	%rd48, %r74, 4;
	add.s64 	%rd49, %rd2, %rd48;
	ld.global.u32 	%r53, [%rd49];
	mul.wide.s32 	%rd50, %r53, 8;
	add.s64 	%rd51, %rd1, %rd50;
	ld.global.f64 	%fd33, [%rd51];
	fma.rn.f64 	%fd34, %fd32, %fd33, %fd31;
	mul.wide.u32 	%rd52, %r73, 8;
	add.s64 	%rd53, %rd3, %rd52;
	ld.global.f64 	%fd35, [%rd53];
	mul.wide.u32 	%rd54, %r73, 4;
	add.s64 	%rd55, %rd2, %rd54;
	ld.global.u32 	%r54, [%rd55];
	mul.wide.s32 	%rd56, %r54, 8;
	add.s64 	%rd57, %rd1, %rd56;
	ld.global.f64 	%fd36, [%rd57];
	fma.rn.f64 	%fd37, %fd35, %fd36, %fd34;
	mul.wide.u32 	%rd58, %r72, 8;
	add.s64 	%rd59, %rd3, %rd58;
	ld.global.f64 	%fd38, [%rd59];
	mul.wide.u32 	%rd60, %r72, 4;
	add.s64 	%rd61, %rd2, %rd60;
	ld.global.u32 	%r55, [%rd61];
	mul.wide.s32 	%rd62, %r55, 8;
	add.s64 	%rd63, %rd1, %rd62;
	ld.global.f64 	%fd39, [%rd63];
	fma.rn.f64 	%fd67, %fd38, %fd39, %fd37;
	add.s32 	%r79, %r79, 8;
	add.s32 	%r78, %r78, %r10;
	add.s32 	%r77, %r77, %r10;
	add.s32 	%r76, %r76, %r10;
	add.s32 	%r75, %r75, %r10;
	add.s32 	%r74, %r74, %r10;
	add.s32 	%r73, %r73, %r10;
	add.s32 	%r72, %r72, %r10;
	add.s32 	%r71, %r71, %r10;
	setp.ne.s32 	%p4, %r79, 0;
	@%p4 bra 	$L__BB10_4;
$L__BB10_5:
	setp.eq.s32 	%p5, %r6, 0;
	@%p5 bra 	$L__BB10_13;
	and.b32  	%r36, %r4, 3;
	setp.lt.u32 	%p6, %r6, 4;
	@%p6 bra 	$L__BB10_8;
	mad.lo.s32 	%r56, %r81, %r41, %r5;
	mul.wide.u32 	%rd64, %r56, 8;
	add.s64 	%rd65, %rd3, %rd64;
	ld.global.f64 	%fd41, [%rd65];
	mul.wide.u32 	%rd66, %r56, 4;
	add.s64 	%rd67, %rd2, %rd66;
	ld.global.u32 	%r57, [%rd67];
	mul.wide.s32 	%rd68, %r57, 8;
	add.s64 	%rd69, %rd1, %rd68;
	ld.global.f64 	%fd42, [%rd69];
	fma.rn.f64 	%fd43, %fd41, %fd42, %fd67;
	add.s32 	%r58, %r56, %r41;
	mul.wide.u32 	%rd70, %r58, 8;
	add.s64 	%rd71, %rd3, %rd70;
	ld.global.f64 	%fd44, [%rd71];
	mul.wide.u32 	%rd72, %r58, 4;
	add.s64 	%rd73, %rd2, %rd72;
	ld.global.u32 	%r59, [%rd73];
	mul.wide.s32 	%rd74, %r59, 8;
	add.s64 	%rd75, %rd1, %rd74;
	ld.global.f64 	%fd45, [%rd75];
	fma.rn.f64 	%fd46, %fd44, %fd45, %fd43;
	add.s32 	%r60, %r58, %r41;
	mul.wide.u32 	%rd76, %r60, 8;
	add.s64 	%rd77, %rd3, %rd76;
	ld.global.f64 	%fd47, [%rd77];
	mul.wide.u32 	%rd78, %r60, 4;
	add.s64 	%rd79, %rd2, %rd78;
	ld.global.u32 	%r61, [%rd79];
	mul.wide.s32 	%rd80, %r61, 8;
	add.s64 	%rd81, %rd1, %rd80;
	ld.global.f64 	%fd48, [%rd81];
	fma.rn.f64 	%fd49, %fd47, %fd48, %fd46;
	add.s32 	%r62, %r60, %r41;
	mul.wide.u32 	%rd82, %r62, 8;
	add.s64 	%rd83, %rd3, %rd82;
	ld.global.f64 	%fd50, [%rd83];
	mul.wide.u32 	%rd84, %r62, 4;
	add.s64 	%rd85, %rd2, %rd84;
	ld.global.u32 	%r63, [%rd85];
	mul.wide.s32 	%rd86, %r63, 8;
	add.s64 	%rd87, %rd1, %rd86;
	ld.global.f64 	%fd51, [%rd87];
	fma.rn.f64 	%fd67, %fd50, %fd51, %fd49;
	add.s32 	%r81, %r81, 4;
$L__BB10_8:
	setp.eq.s32 	%p7, %r36, 0;
	@%p7 bra 	$L__BB10_13;
	setp.eq.s32 	%p8, %r36, 1;
	@%p8 bra 	$L__BB10_11;
	mad.lo.s32 	%r64, %r81, %r41, %r5;
	mul.wide.u32 	%rd88, %r64, 8;
	add.s64 	%rd89, %rd3, %rd88;
	ld.global.f64 	%fd53, [%rd89];
	mul.wide.u32 	%rd90, %r64, 4;
	add.s64 	%rd91, %rd2, %rd90;
	ld.global.u32 	%r65, [%rd91];
	mul.wide.s32 	%rd92, %r65, 8;
	add.s64 	%rd93, %rd1, %rd92;
	ld.global.f64 	%fd54, [%rd93];
	fma.rn.f64 	%fd55, %fd53, %fd54, %fd67;
	add.s32 	%r66, %r64, %r41;
	mul.wide.u32 	%rd94, %r66, 8;
	add.s64 	%rd95, %rd3, %rd94;
	ld.global.f64 	%fd56, [%rd95];
	mul.wide.u32 	%rd96, %r66, 4;
	add.s64 	%rd97, %rd2, %rd96;
	ld.global.u32 	%r67, [%rd97];
	mul.wide.s32 	%rd98, %r67, 8;
	add.s64 	%rd99, %rd1, %rd98;
	ld.global.f64 	%fd57, [%rd99];
	fma.rn.f64 	%fd67, %fd56, %fd57, %fd55;
	add.s32 	%r81, %r81, 2;
$L__BB10_11:
	and.b32  	%r68, %r4, 1;
	setp.eq.b32 	%p9, %r68, 1;
	not.pred 	%p10, %p9;
	@%p10 bra 	$L__BB10_13;
	mad.lo.s32 	%r69, %r81, %r41, %r5;
	mul.wide.u32 	%rd100, %r69, 8;
	add.s64 	%rd101, %rd3, %rd100;
	ld.global.f64 	%fd58, [%rd101];
	mul.wide.u32 	%rd102, %r69, 4;
	add.s64 	%rd103, %rd2, %rd102;
	ld.global.u32 	%r70, [%rd103];
	mul.wide.s32 	%rd104, %r70, 8;
	add.s64 	%rd105, %rd1, %rd104;
	ld.global.f64 	%fd59, [%rd105];
	fma.rn.f64 	%fd67, %fd58, %fd59, %fd67;
$L__BB10_13:
	cvta.to.global.u64 	%rd106, %rd6;
	mul.wide.u32 	%rd107, %r3, 8;
	add.s64 	%rd108, %rd106, %rd107;
	st.global.f64 	[%rd108], %fd67;
$L__BB10_14:
	ret;

}
	// .globl	_Z7lanczosjP15CELLCSIG_matrixS0_
.visible .entry _Z7lanczosjP15CELLCSIG_matrixS0_(
	.param .u32 _Z7lanczosjP15CELLCSIG_matrixS0__param_0,
	.param .u64 .ptr .align 1 _Z7lanczosjP15CELLCSIG_matrixS0__param_1,
	.param .u64 .ptr .align 1 _Z7lanczosjP15CELLCSIG_matrixS0__param_2
)
{


	ret;

}


// ===== COMPILED SASS (sm_100) =====

	.target	sm_100

	.elftype	@"ET_EXEC"


//--------------------- .note.nv.tkinfo           --------------------------
	.section	.note.nv.tkinfo,"",@"SHT_NOTE"
	.sectionflags	@"SHF_NOTE_NV_TKINFO"
	.tkinfo
        /*0018*/ 	.word	0x00000002
        /*0030*/ 	.string	""
        /*0030*/ 	.string	"ptxas"
        /*0030*/ 	.string	"Cuda compilation tools, release 13.0, V13.0.88"
        /*0030*/ 	.string	"Build cuda_13.0.r13.0/compiler.36424714_0"
        /*0030*/ 	.string	"-arch sm_100 -m 64 "



//--------------------- .note.nv.cuinfo           --------------------------
	.section	.note.nv.cuinfo,"",@"SHT_NOTE"
	.sectionflags	@"SHF_NOTE_NV_CUINFO"
        /*0018*/ 	.short	0x0002
        /*001a*/ 	.short	0x0064
        /*001c*/ 	.short	0x0082
	.zero		2


//--------------------- .nv.info                  --------------------------
	.section	.nv.info,"",@"SHT_CUDA_INFO"
	.align	4


	//----- nvinfo : EIATTR_REGCOUNT
	.align		4
        /*0000*/ 	.byte	0x04, 0x2f
        /*0002*/ 	.short	(.L_2 - .L_1)
	.align		4
.L_1:
        /*0004*/ 	.word	index@(_Z10set_vectoridPd)
        /*0008*/ 	.word	0x0000000a


	//----- nvinfo : EIATTR_FRAME_SIZE
	.align		4
.L_2:
        /*000c*/ 	.byte	0x04, 0x11
        /*000e*/ 	.short	(.L_4 - .L_3)
	.align		4
.L_3:
        /*0010*/ 	.word	index@(_Z10set_vectoridPd)
        /*0014*/ 	.word	0x00000000


	//----- nvinfo : EIATTR_REGCOUNT
	.align		4
.L_4:
        /*0018*/ 	.byte	0x04, 0x2f
        /*001a*/ 	.short	(.L_6 - .L_5)
	.align		4
.L_5:
        /*001c*/ 	.word	index@(_Z17assemble1DLaplacejPdPiS0_)
        /*0020*/ 	.word	0x00000020


	//----- nvinfo : EIATTR_FRAME_SIZE
	.align		4
.L_6:
        /*0024*/ 	.byte	0x04, 0x11
        /*0026*/ 	.short	(.L_8 - .L_7)
	.align		4
.L_7:
        /*0028*/ 	.word	index@($__internal_1_$__cuda_sm20_dblrcp_rn_slowpath_v3)
        /*002c*/ 	.word	0x00000008


	//----- nvinfo : EIATTR_FRAME_SIZE
	.align		4
.L_8:
        /*0030*/ 	.byte	0x04, 0x11
        /*0032*/ 	.short	(.L_10 - .L_9)
	.align		4
.L_9:
        /*0034*/ 	.word	index@(_Z17assemble1DLaplacejPdPiS0_)
        /*0038*/ 	.word	0x00000008


	//----- nvinfo : EIATTR_REGCOUNT
	.align		4
.L_10:
        /*003c*/ 	.byte	0x04, 0x2f
        /*003e*/ 	.short	(.L_12 - .L_11)
	.align		4
.L_11:
        /*0040*/ 	.word	index@(_Z16assembleIdentityjPdPiS0_)
        /*0044*/ 	.word	0x00000018


	//----- nvinfo : EIATTR_FRAME_SIZE
	.align		4
.L_12:
        /*0048*/ 	.byte	0x04, 0x11
        /*004a*/ 	.short	(.L_14 - .L_13)
	.align		4
.L_13:
        /*004c*/ 	.word	index@(_Z16assembleIdentityjPdPiS0_)
        /*0050*/ 	.word	0x00000008


	//----- nvinfo : EIATTR_REGCOUNT
	.align		4
.L_14:
        /*0054*/ 	.byte	0x04, 0x2f
        /*0056*/ 	.short	(.L_16 - .L_15)
	.align		4
.L_15:
        /*0058*/ 	.word	index@(_Z12prepKroeckerjjPiS_S_)
        /*005c*/ 	.word	0x00000018


	//----- nvinfo : EIATTR_FRAME_SIZE
	.align		4
.L_16:
        /*0060*/ 	.byte	0x04, 0x11
        /*0062*/ 	.short	(.L_18 - .L_17)
	.align		4
.L_17:
        /*0064*/ 	.word	index@(_Z12prepKroeckerjjPiS_S_)
        /*0068*/ 	.word	0x00000000


	//----- nvinfo : EIATTR_REGCOUNT
	.align		4
.L_18:
        /*006c*/ 	.byte	0x04, 0x2f
        /*006e*/ 	.short	(.L_20 - .L_19)
	.align		4
.L_19:
        /*0070*/ 	.word	index@(_Z9kroneckerjjPdPiS0_S_S0_S0_S_S0_S0_)
        /*0074*/ 	.word	0x00000020


	//----- nvinfo : EIATTR_FRAME_SIZE
	.align		4
.L_20:
        /*0078*/ 	.byte	0x04, 0x11
        /*007a*/ 	.short	(.L_22 - .L_21)
	.align		4
.L_21:
        /*007c*/ 	.word	index@(_Z9kroneckerjjPdPiS0_S_S0_S0_S_S0_S0_)
        /*0080*/ 	.word	0x00000008


	//----- nvinfo : EIATTR_REGCOUNT
	.align		4
.L_22:
        /*0084*/ 	.byte	0x04, 0x2f
        /*0086*/ 	.short	(.L_24 - .L_23)
	.align		4
.L_23:
        /*0088*/ 	.word	index@(_Z10prepAddCRSjjPiS_S_S_S_)
        /*008c*/ 	.word	0x00000020


	//----- nvinfo : EIATTR_FRAME_SIZE
	.align		4
.L_24:
        /*0090*/ 	.byte	0x04, 0x11
        /*0092*/ 	.short	(.L_26 - .L_25)
	.align		4
.L_25:
        /*0094*/ 	.word	index@(_Z10prepAddCRSjjPiS_S_S_S_)
        /*0098*/ 	.word	0x00000000


	//----- nvinfo : EIATTR_REGCOUNT
	.align		4
.L_26:
        /*009c*/ 	.byte	0x04, 0x2f
        /*009e*/ 	.short	(.L_28 - .L_27)
	.align		4
.L_27:
        /*00a0*/ 	.word	index@(_Z6addCRSjjPdPiS0_S_S0_S0_S_S0_S0_)
        /*00a4*/ 	.word	0x00000020


	//----- nvinfo : EIATTR_FRAME_SIZE
	.align		4
.L_28:
        /*00a8*/ 	.byte	0x04, 0x11
        /*00aa*/ 	.short	(.L_30 - .L_29)
	.align		4
.L_29:
        /*00ac*/ 	.word	index@(_Z6addCRSjjPdPiS0_S_S0_S0_S_S0_S0_)
        /*00b0*/ 	.word	0x00000008


	//----- nvinfo : EIATTR_REGCOUNT
	.align		4
.L_30:
        /*00b4*/ 	.byte	0x04, 0x2f
        /*00b6*/ 	.short	(.L_32 - .L_31)
	.align		4
.L_31:
        /*00b8*/ 	.word	index@(_Z12prepCELLCSIGjjjPiS_S_)
        /*00bc*/ 	.word	0x0000001c


	//----- nvinfo : EIATTR_FRAME_SIZE
	.align		4
.L_32:
        /*00c0*/ 	.byte	0x04, 0x11
        /*00c2*/ 	.short	(.L_34 - .L_33)
	.align		4
.L_33:
        /*00c4*/ 	.word	index@($__internal_0_$__cuda_sm3x_div_rn_noftz_f32_slowpath)
        /*00c8*/ 	.word	0x00000008


	//----- nvinfo : EIATTR_FRAME_SIZE
	.align		4
.L_34:
        /*00cc*/ 	.byte	0x04, 0x11
        /*00ce*/ 	.short	(.L_36 - .L_35)
	.align		4
.L_35:
        /*00d0*/ 	.word	index@(_Z12prepCELLCSIGjjjPiS_S_)
        /*00d4*/ 	.word	0x00000008


	//----- nvinfo : EIATTR_REGCOUNT
	.align		4
.L_36:
        /*00d8*/ 	.byte	0x04, 0x2f
        /*00da*/ 	.short	(.L_38 - .L_37)
	.align		4
.L_37:
        /*00dc*/ 	.word	index@(_Z13CRStoCELLCSIGjjjPdPiS0_S_S0_S0_S0_)
        /*00e0*/ 	.word	0x00000018


	//----- nvinfo : EIATTR_FRAME_SIZE
	.align		4
.L_38:
        /*00e4*/ 	.byte	0x04, 0x11
        /*00e6*/ 	.short	(.L_40 - .L_39)
	.align		4
.L_39:
        /*00e8*/ 	.word	index@(_Z13CRStoCELLCSIGjjjPdPiS0_S_S0_S0_S0_)
        /*00ec*/ 	.word	0x00000000


	//----- nvinfo : EIATTR_REGCOUNT
	.align		4
.L_40:
        /*00f0*/ 	.byte	0x04, 0x2f
        /*00f2*/ 	.short	(.L_42 - .L_41)
	.align		4
.L_41:
        /*00f4*/ 	.word	index@(_Z9matvecCRSjPdPiS0_S_S_)
        /*00f8*/ 	.word	0x00000020


	//----- nvinfo : EIATTR_FRAME_SIZE
	.align		4
.L_42:
        /*00fc*/ 	.byte	0x04, 0x11
        /*00fe*/ 	.short	(.L_44 - .L_43)
	.align		4
.L_43:
        /*0100*/ 	.word	index@(_Z9matvecCRSjPdPiS0_S_S_)
        /*0104*/ 	.word	0x00000000


	//----- nvinfo : EIATTR_REGCOUNT
	.align		4
.L_44:
        /*0108*/ 	.byte	0x04, 0x2f
        /*010a*/ 	.short	(.L_46 - .L_45)
	.align		4
.L_45:
        /*010c*/ 	.word	index@(_Z16matvecCELLCSIGMAjjPdPiS0_S0_S_S_)
        /*0110*/ 	.word	0x00000020


	//----- nvinfo : EIATTR_FRAME_SIZE
	.align		4
.L_46:
        /*0114*/ 	.byte	0x04, 0x11
        /*0116*/ 	.short	(.L_48 - .L_47)
	.align		4
.L_47:
        /*0118*/ 	.word	index@(_Z16matvecCELLCSIGMAjjPdPiS0_S0_S_S_)
        /*011c*/ 	.word	0x00000000


	//----- nvinfo : EIATTR_REGCOUNT
	.align		4
.L_48:
        /*0120*/ 	.byte	0x04, 0x2f
        /*0122*/ 	.short	(.L_50 - .L_49)
	.align		4
.L_49:
        /*0124*/ 	.word	index@(_Z7lanczosjP15CELLCSIG_matrixS0_)
        /*0128*/ 	.word	0x00000004


	//----- nvinfo : EIATTR_FRAME_SIZE
	.align		4
.L_50:
        /*012c*/ 	.byte	0x04, 0x11
        /*012e*/ 	.short	(.L_52 - .L_51)
	.align		4
.L_51:
        /*0130*/ 	.word	index@(_Z7lanczosjP15CELLCSIG_matrixS0_)
        /*0134*/ 	.word	0x00000000


	//----- nvinfo : EIATTR_MIN_STACK_SIZE
	.align		4
.L_52:
        /*0138*/ 	.byte	0x04, 0x12
        /*013a*/ 	.short	(.L_54 - .L_53)
	.align		4
.L_53:
        /*013c*/ 	.word	index@(_Z7lanczosjP15CELLCSIG_matrixS0_)
        /*0140*/ 	.word	0x00000000


	//----- nvinfo : EIATTR_MIN_STACK_SIZE
	.align		4
.L_54:
        /*0144*/ 	.byte	0x04, 0x12
        /*0146*/ 	.short	(.L_56 - .L_55)
	.align		4
.L_55:
        /*0148*/ 	.word	index@(_Z16matvecCELLCSIGMAjjPdPiS0_S0_S_S_)
        /*014c*/ 	.word	0x00000000


	//----- nvinfo : EIATTR_MIN_STACK_SIZE
	.align		4
.L_56:
        /*0150*/ 	.byte	0x04, 0x12
        /*0152*/ 	.short	(.L_58 - .L_57)
	.align		4
.L_57:
        /*0154*/ 	.word	index@(_Z9matvecCRSjPdPiS0_S_S_)
        /*0158*/ 	.word	0x00000000


	//----- nvinfo : EIATTR_MIN_STACK_SIZE
	.align		4
.L_58:
        /*015c*/ 	.byte	0x04, 0x12
        /*015e*/ 	.short	(.L_60 - .L_59)
	.align		4
.L_59:
        /*0160*/ 	.word	index@(_Z13CRStoCELLCSIGjjjPdPiS0_S_S0_S0_S0_)
        /*0164*/ 	.word	0x00000000


	//----- nvinfo : EIATTR_MIN_STACK_SIZE
	.align		4
.L_60:
        /*0168*/ 	.byte	0x04, 0x12
        /*016a*/ 	.short	(.L_62 - .L_61)
	.align		4
.L_61:
        /*016c*/ 	.word	index@(_Z12prepCELLCSIGjjjPiS_S_)
        /*0170*/ 	.word	0x00000008


	//----- nvinfo : EIATTR_MIN_STACK_SIZE
	.align		4
.L_62:
        /*0174*/ 	.byte	0x04, 0x12
        /*0176*/ 	.short	(.L_64 - .L_63)
	.align		4
.L_63:
        /*0178*/ 	.word	index@(_Z6addCRSjjPdPiS0_S_S0_S0_S_S0_S0_)
        /*017c*/ 	.word	0x00000008


	//----- nvinfo : EIATTR_MIN_STACK_SIZE
	.align		4
.L_64:
        /*0180*/ 	.byte	0x04, 0x12
        /*0182*/ 	.short	(.L_66 - .L_65)
	.align		4
.L_65:
        /*0184*/ 	.word	index@(_Z10prepAddCRSjjPiS_S_S_S_)
        /*0188*/ 	.word	0x00000000


	//----- nvinfo : EIATTR_MIN_STACK_SIZE
	.align		4
.L_66:
        /*018c*/ 	.byte	0x04, 0x12
        /*018e*/ 	.short	(.L_68 - .L_67)
	.align		4
.L_67:
        /*0190*/ 	.word	index@(_Z9kroneckerjjPdPiS0_S_S0_S0_S_S0_S0_)
        /*0194*/ 	.word	0x00000008


	//----- nvinfo : EIATTR_MIN_STACK_SIZE
	.align		4
.L_68:
        /*0198*/ 	.byte	0x04, 0x12
        /*019a*/ 	.short	(.L_70 - .L_69)
	.align		4
.L_69:
        /*019c*/ 	.word	index@(_Z12prepKroeckerjjPiS_S_)
        /*01a0*/ 	.word	0x00000000


	//----- nvinfo : EIATTR_MIN_STACK_SIZE
	.align		4
.L_70:
        /*01a4*/ 	.byte	0x04, 0x12
        /*01a6*/ 	.short	(.L_72 - .L_71)
	.align		4
.L_71:
        /*01a8*/ 	.word	index@(_Z16assembleIdentityjPdPiS0_)
        /*01ac*/ 	.word	0x00000008


	//----- nvinfo : EIATTR_MIN_STACK_SIZE
	.align		4
.L_72:
        /*01b0*/ 	.byte	0x04, 0x12
        /*01b2*/ 	.short	(.L_74 - .L_73)
	.align		4
.L_73:
        /*01b4*/ 	.word	index@(_Z17assemble1DLaplacejPdPiS0_)
        /*01b8*/ 	.word	0x00000008


	//----- nvinfo : EIATTR_MIN_STACK_SIZE
	.align		4
.L_74:
        /*01bc*/ 	.byte	0x04, 0x12
        /*01be*/ 	.short	(.L_76 - .L_75)
	.align		4
.L_75:
        /*01c0*/ 	.word	index@(_Z10set_vectoridPd)
        /*01c4*/ 	.word	0x00000000
.L_76:


//--------------------- .nv.compat                --------------------------
	.section	.nv.compat,"",@"SHT_CUDA_COMPAT_INFO"
	.align	4
        /*0000*/ 	.byte	0x02, 0x09, 0x00, 0x00, 0x02, 0x02, 0x01, 0x00, 0x02, 0x05, 0x05, 0x00, 0x03, 0x07, 0x01, 0x01
        /*0010*/ 	.byte	0x02, 0x03, 0x00, 0x00, 0x02, 0x06, 0x01, 0x00, 0x04, 0x0b, 0x08, 0x00, 0x01, 0x00, 0x00, 0x00
        /*0020*/ 	.byte	0x00, 0x00, 0x00, 0x00


//--------------------- .nv.info._Z7lanczosjP15CELLCSIG_matrixS0_ --------------------------
	.section	.nv.info._Z7lanczosjP15CELLCSIG_matrixS0_,"",@"SHT_CUDA_INFO"
	.sectionflags	@""
	.align	4


	//----- nvinfo : EIATTR_CUDA_API_VERSION
	.align		4
        /*0000*/ 	.byte	0x04, 0x37
        /*0002*/ 	.short	(.L_78 - .L_77)
.L_77:
        /*0004*/ 	.word	0x00000082


	//----- nvinfo : EIATTR_KPARAM_INFO
	.align		4
.L_78:
        /*0008*/ 	.byte	0x04, 0x17
        /*000a*/ 	.short	(.L_80 - .L_79)
.L_79:
        /*000c*/ 	.word	0x00000000
        /*0010*/ 	.short	0x0002
        /*0012*/ 	.short	0x0010
        /*0014*/ 	.byte	0x00, 0xf5, 0x21, 0x00


	//----- nvinfo : EIATTR_KPARAM_INFO
	.align		4
.L_80:
        /*0018*/ 	.byte	0x04, 0x17
        /*001a*/ 	.short	(.L_82 - .L_81)
.L_81:
        /*001c*/ 	.word	0x00000000
        /*0020*/ 	.short	0x0001
        /*0022*/ 	.short	0x0008
        /*0024*/ 	.byte	0x00, 0xf5, 0x21, 0x00


	//----- nvinfo : EIATTR_KPARAM_INFO
	.align		4
.L_82:
        /*0028*/ 	.byte	0x04, 0x17
        /*002a*/ 	.short	(.L_84 - .L_83)
.L_83:
        /*002c*/ 	.word	0x00000000
        /*0030*/ 	.short	0x0000
        /*0032*/ 	.short	0x0000
        /*0034*/ 	.byte	0x00, 0xf0, 0x11, 0x00


	//----- nvinfo : EIATTR_SPARSE_MMA_MASK
	.align		4
.L_84:
        /*0038*/ 	.byte	0x03, 0x50
        /*003a*/ 	.short	0x0000


	//----- nvinfo : EIATTR_MAXREG_COUNT
	.align		4
        /*003c*/ 	.byte	0x03, 0x1b
        /*003e*/ 	.short	0x00ff


	//----- nvinfo : EIATTR_MERCURY_ISA_VERSION
	.align		4
        /*0040*/ 	.byte	0x03, 0x5f
        /*0042*/ 	.short	0x0101


	//----- nvinfo : EIATTR_VRC_CTA_INIT_COUNT
	.align		4
        /*0044*/ 	.byte	0x02, 0x4a
	.zero		1
	.zero		1


	//----- nvinfo : EIATTR_EXIT_INSTR_OFFSETS
	.align		4
        /*0048*/ 	.byte	0x04, 0x1c
        /*004a*/ 	.short	(.L_86 - .L_85)


	//   ....[0]....
.L_85:
        /*004c*/ 	.word	0x00000010


	//----- nvinfo : EIATTR_CBANK_PARAM_SIZE
	.align		4
.L_86:
        /*0050*/ 	.byte	0x03, 0x19
        /*0052*/ 	.short	0x0018


	//----- nvinfo : EIATTR_PARAM_CBANK
	.align		4
        /*0054*/ 	.byte	0x04, 0x0a
        /*0056*/ 	.short	(.L_88 - .L_87)
	.align		4
.L_87:
        /*0058*/ 	.word	index@(.nv.constant0._Z7lanczosjP15CELLCSIG_matrixS0_)
        /*005c*/ 	.short	0x0380
        /*005e*/ 	.short	0x0018


	//----- nvinfo : EIATTR_SW_WAR
	.align		4
.L_88:
        /*0060*/ 	.byte	0x04, 0x36
        /*0062*/ 	.short	(.L_90 - .L_89)
.L_89:
        /*0064*/ 	.word	0x00000008
.L_90:


//--------------------- .nv.info._Z16matvecCELLCSIGMAjjPdPiS0_S0_S_S_ --------------------------
	.section	.nv.info._Z16matvecCELLCSIGMAjjPdPiS0_S0_S_S_,"",@"SHT_CUDA_INFO"
	.sectionflags	@""
	.align	4


	//----- nvinfo : EIATTR_CUDA_API_VERSION
	.align		4
        /*0000*/ 	.byte	0x04, 0x37
        /*0002*/ 	.short	(.L_92 - .L_91)
.L_91:
        /*0004*/ 	.word	0x00000082


	//----- nvinfo : EIATTR_KPARAM_INFO
	.align		4
.L_92:
        /*0008*/ 	.byte	0x04, 0x17
        /*000a*/ 	.short	(.L_94 - .L_93)
.L_93:
        /*000c*/ 	.word	0x00000000
        /*0010*/ 	.short	0x0007
        /*0012*/ 	.short	0x0030
        /*0014*/ 	.byte	0x00, 0xf5, 0x21, 0x00


	//----- nvinfo : EIATTR_KPARAM_INFO
	.align		4
.L_94:
        /*0018*/ 	.byte	0x04, 0x17
        /*001a*/ 	.short	(.L_96 - .L_95)
.L_95:
        /*001c*/ 	.word	0x00000000
        /*0020*/ 	.short	0x0006
        /*0022*/ 	.short	0x0028
        /*0024*/ 	.byte	0x00, 0xf5, 0x21, 0x00


	//----- nvinfo : EIATTR_KPARAM_INFO
	.align		4
.L_96:
        /*0028*/ 	.byte	0x04, 0x17
        /*002a*/ 	.short	(.L_98 - .L_97)
.L_97:
        /*002c*/ 	.word	0x00000000
        /*0030*/ 	.short	0x0005
        /*0032*/ 	.short	0x0020
        /*0034*/ 	.byte	0x00, 0xf5, 0x21, 0x00


	//----- nvinfo : EIATTR_KPARAM_INFO
	.align		4
.L_98:
        /*0038*/ 	.byte	0x04, 0x17
        /*003a*/ 	.short	(.L_100 - .L_99)
.L_99:
        /*003c*/ 	.word	0x00000000
        /*0040*/ 	.short	0x0004
        /*0042*/ 	.short	0x0018
        /*0044*/ 	.byte	0x00, 0xf5, 0x21, 0x00


	//----- nvinfo : EIATTR_KPARAM_INFO
	.align		4
.L_100:
        /*0048*/ 	.byte	0x04, 0x17
        /*004a*/ 	.short	(.L_102 - .L_101)
.L_101:
        /*004c*/ 	.word	0x00000000
        /*0050*/ 	.short	0x0003
        /*0052*/ 	.short	0x0010
        /*0054*/ 	.byte	0x00, 0xf5, 0x21, 0x00


	//----- nvinfo : EIATTR_KPARAM_INFO
	.align		4
.L_102:
        /*0058*/ 	.byte	0x04, 0x17
        /*005a*/ 	.short	(.L_104 - .L_103)
.L_103:
        /*005c*/ 	.word	0x00000000
        /*0060*/ 	.short	0x0002
        /*0062*/ 	.short	0x0008
        /*0064*/ 	.byte	0x00, 0xf5, 0x21, 0x00


	//----- nvinfo : EIATTR_KPARAM_INFO
	.align		4
.L_104:
        /*0068*/ 	.byte	0x04, 0x17
        /*006a*/ 	.short	(.L_106 - .L_105)
.L_105:
        /*006c*/ 	.word	0x00000000
        /*0070*/ 	.short	0x0001
        /*0072*/ 	.short	0x0004
        /*0074*/ 	.byte	0x00, 0xf0, 0x11, 0x00


	//----- nvinfo : EIATTR_KPARAM_INFO
	.align		4
.L_106:
        /*0078*/ 	.byte	0x04, 0x17
        /*007a*/ 	.short	(.L_108 - .L_107)
.L_107:
        /*007c*/ 	.word	0x00000000
        /*0080*/ 	.short	0x0000
        /*0082*/ 	.short	0x0000
        /*0084*/ 	.byte	0x00, 0xf0, 0x11, 0x00


	//----- nvinfo : EIATTR_SPARSE_MMA_MASK
	.align		4
.L_108:
        /*0088*/ 	.byte	0x03, 0x50
        /*008a*/ 	.short	0x0000


	//----- nvinfo : EIATTR_MAXREG_COUNT
	.align		4
        /*008c*/ 	.byte	0x03, 0x1b
        /*008e*/ 	.short	0x00ff


	//----- nvinfo : EIATTR_MERCURY_ISA_VERSION
	.align		4
        /*0090*/ 	.byte	0x03, 0x5f
        /*0092*/ 	.short	0x0101


	//----- nvinfo : EIATTR_VRC_CTA_INIT_COUNT
	.align		4
        /*0094*/ 	.byte	0x02, 0x4a
	.zero		1
	.zero		1


	//----- nvinfo : EIATTR_EXIT_INSTR_OFFSETS
	.align		4
        /*0098*/ 	.byte	0x04, 0x1c
        /*009a*/ 	.short	(.L_110 - .L_109)


	//   ....[0]....
.L_109:
        /*009c*/ 	.word	0x00000070


	//   ....[1]....
        /*00a0*/ 	.word	0x00000bf0


	//----- nvinfo : EIATTR_CBANK_PARAM_SIZE
	.align		4
.L_110:
        /*00a4*/ 	.byte	0x03, 0x19
        /*00a6*/ 	.short	0x0038


	//----- nvinfo : EIATTR_PARAM_CBANK
	.align		4
        /*00a8*/ 	.byte	0x04, 0x0a
        /*00aa*/ 	.short	(.L_112 - .L_111)
	.align		4
.L_111:
        /*00ac*/ 	.word	index@(.nv.constant0._Z16matvecCELLCSIGMAjjPdPiS0_S0_S_S_)
        /*00b0*/ 	.short	0x0380
        /*00b2*/ 	.short	0x0038


	//----- nvinfo : EIATTR_SW_WAR
	.align		4
.L_112:
        /*00b4*/ 	.byte	0x04, 0x36
        /*00b6*/ 	.short	(.L_114 - .L_113)
.L_113:
        /*00b8*/ 	.word	0x00000008
.L_114:


//--------------------- .nv.info._Z9matvecCRSjPdPiS0_S_S_ --------------------------
	.section	.nv.info._Z9matvecCRSjPdPiS0_S_S_,"",@"SHT_CUDA_INFO"
	.sectionflags	@""
	.align	4


	//----- nvinfo : EIATTR_CUDA_API_VERSION
	.align		4
        /*0000*/ 	.byte	0x04, 0x37
        /*0002*/ 	.short	(.L_116 - .L_115)
.L_115:
        /*0004*/ 	.word	0x00000082


	//----- nvinfo : EIATTR_KPARAM_INFO
	.align		4
.L_116:
        /*0008*/ 	.byte	0x04, 0x17
        /*000a*/ 	.short	(.L_118 - .L_117)
.L_117:
        /*000c*/ 	.word	0x00000000
        /*0010*/ 	.short	0x0005
        /*0012*/ 	.short	0x0028
        /*0014*/ 	.byte	0x00, 0xf5, 0x21, 0x00


	//----- nvinfo : EIATTR_KPARAM_INFO
	.align		4
.L_118:
        /*0018*/ 	.byte	0x04, 0x17
        /*001a*/ 	.short	(.L_120 - .L_119)
.L_119:
        /*001c*/ 	.word	0x00000000
        /*0020*/ 	.short	0x0004
        /*0022*/ 	.short	0x0020
        /*0024*/ 	.byte	0x00, 0xf5, 0x21, 0x00


	//----- nvinfo : EIATTR_KPARAM_INFO
	.align		4
.L_120:
        /*0028*/ 	.byte	0x04, 0x17
        /*002a*/ 	.short	(.L_122 - .L_121)
.L_121:
        /*002c*/ 	.word	0x00000000
        /*0030*/ 	.short	0x0003
        /*0032*/ 	.short	0x0018
        /*0034*/ 	.byte	0x00, 0xf5, 0x21, 0x00


	//----- nvinfo : EIATTR_KPARAM_INFO
	.align		4
.L_122:
        /*0038*/ 	.byte	0x04, 0x17
        /*003a*/ 	.short	(.L_124 - .L_123)
.L_123:
        /*003c*/ 	.word	0x00000000
        /*0040*/ 	.short	0x0002
        /*0042*/ 	.short	0x0010
        /*0044*/ 	.byte	0x00, 0xf5, 0x21, 0x00


	//----- nvinfo : EIATTR_KPARAM_INFO
	.align		4
.L_124:
        /*0048*/ 	.byte	0x04, 0x17
        /*004a*/ 	.short	(.L_126 - .L_125)
.L_125:
        /*004c*/ 	.word	0x00000000
        /*0050*/ 	.short	0x0001
        /*0052*/ 	.short	0x0008
        /*0054*/ 	.byte	0x00, 0xf5, 0x21, 0x00


	//----- nvinfo : EIATTR_KPARAM_INFO
	.align		4
.L_126:
        /*0058*/ 	.byte	0x04, 0x17
        /*005a*/ 	.short	(.L_128 - .L_127)
.L_127:
        /*005c*/ 	.word	0x00000000
        /*0060*/ 	.short	0x0000
        /*0062*/ 	.short	0x0000
        /*0064*/ 	.byte	0x00, 0xf0, 0x11, 0x00


	//----- nvinfo : EIATTR_SPARSE_MMA_MASK
	.align		4
.L_128:
        /*0068*/ 	.byte	0x03, 0x50
        /*006a*/ 	.short	0x0000


	//----- nvinfo : EIATTR_MAXREG_COUNT
	.align		4
        /*006c*/ 	.byte	0x03, 0x1b
        /*006e*/ 	.short	0x00ff


	//----- nvinfo : EIATTR_MERCURY_ISA_VERSION
	.align		4
        /*0070*/ 	.byte	0x03, 0x5f
        /*0072*/ 	.short	0x0101


	//----- nvinfo : EIATTR_VRC_CTA_INIT_COUNT
	.align		4
        /*0074*/ 	.byte	0x02, 0x4a
	.zero		1
	.zero		1


	//----- nvinfo : EIATTR_EXIT_INSTR_OFFSETS
	.align		4
        /*0078*/ 	.byte	0x04, 0x1c
        /*007a*/ 	.short	(.L_130 - .L_129)


	//   ....[0]....
.L_129:
        /*007c*/ 	.word	0x00000070


	//   ....[1]....
        /*0080*/ 	.word	0x00000f40


	//----- nvinfo : EIATTR_CRS_STACK_SIZE
	.align		4
.L_130:
        /*0084*/ 	.byte	0x04, 0x1e
        /*0086*/ 	.short	(.L_132 - .L_131)
.L_131:
        /*0088*/ 	.word	0x00000000


	//----- nvinfo : EIATTR_CBANK_PARAM_SIZE
	.align		4
.L_132:
        /*008c*/ 	.byte	0x03, 0x19
        /*008e*/ 	.short	0x0030


	//----- nvinfo : EIATTR_PARAM_CBANK
	.align		4
        /*0090*/ 	.byte	0x04, 0x0a
        /*0092*/ 	.short	(.L_134 - .L_133)
	.align		4
.L_133:
        /*0094*/ 	.word	index@(.nv.constant0._Z9matvecCRSjPdPiS0_S_S_)
        /*0098*/ 	.short	0x0380
        /*009a*/ 	.short	0x0030


	//----- nvinfo : EIATTR_SW_WAR
	.align		4
.L_134:
        /*009c*/ 	.byte	0x04, 0x36
        /*009e*/ 	.short	(.L_136 - .L_135)
.L_135:
        /*00a0*/ 	.word	0x00000008
.L_136:


//--------------------- .nv.info._Z13CRStoCELLCSIGjjjPdPiS0_S_S0_S0_S0_ --------------------------
	.section	.nv.info._Z13CRStoCELLCSIGjjjPdPiS0_S_S0_S0_S0_,"",@"SHT_CUDA_INFO"
	.sectionflags	@""
	.align	4


	//----- nvinfo : EIATTR_CUDA_API_VERSION
	.align		4
        /*0000*/ 	.byte	0x04, 0x37
        /*0002*/ 	.short	(.L_138 - .L_137)
.L_137:
        /*0004*/ 	.word	0x00000082


	//----- nvinfo : EIATTR_KPARAM_INFO
	.align		4
.L_138:
        /*0008*/ 	.byte	0x04, 0x17
        /*000a*/ 	.short	(.L_140 - .L_139)
.L_139:
        /*000c*/ 	.word	0x00000000
        /*0010*/ 	.short	0x0009
        /*0012*/ 	.short	0x0040
        /*0014*/ 	.byte	0x00, 0xf5, 0x21, 0x00


	//----- nvinfo : EIATTR_KPARAM_INFO
	.align		4
.L_140:
        /*0018*/ 	.byte	0x04, 0x17
        /*001a*/ 	.short	(.L_142 - .L_141)
.L_141:
        /*001c*/ 	.word	0x00000000
        /*0020*/ 	.short	0x0008
        /*0022*/ 	.short	0x0038
        /*0024*/ 	.byte	0x00, 0xf5, 0x21, 0x00


	//----- nvinfo : EIATTR_KPARAM_INFO
	.align		4
.L_142:
        /*0028*/ 	.byte	0x04, 0x17
        /*002a*/ 	.short	(.L_144 - .L_143)
.L_143:
        /*002c*/ 	.word	0x00000000
        /*0030*/ 	.short	0x0007
        /*0032*/ 	.short	0x0030
        /*0034*/ 	.byte	0x00, 0xf5, 0x21, 0x00


	//----- nvinfo : EIATTR_KPARAM_INFO
	.align		4
.L_144:
        /*0038*/ 	.byte	0x04, 0x17
        /*003a*/ 	.short	(.L_146 - .L_145)
.L_145:
        /*003c*/ 	.word	0x00000000
        /*0040*/ 	.short	0x0006
        /*0042*/ 	.short	0x0028
        /*0044*/ 	.byte	0x00, 0xf5, 0x21, 0x00


	//----- nvinfo : EIATTR_KPARAM_INFO
	.align		4
.L_146:
        /*0048*/ 	.byte	0x04, 0x17
        /*004a*/ 	.short	(.L_148 - .L_147)
.L_147:
        /*004c*/ 	.word	0x00000000
        /*0050*/ 	.short	0x0005
        /*0052*/ 	.short	0x0020
        /*0054*/ 	.byte	0x00, 0xf5, 0x21, 0x00


	//----- nvinfo : EIATTR_KPARAM_INFO
	.align		4
.L_148:
        /*0058*/ 	.byte	0x04, 0x17
        /*005a*/ 	.short	(.L_150 - .L_149)
.L_149:
        /*005c*/ 	.word	0x00000000
        /*0060*/ 	.short	0x0004
        /*0062*/ 	.short	0x0018
        /*0064*/ 	.byte	0x00, 0xf5, 0x21, 0x00


	//----- nvinfo : EIATTR_KPARAM_INFO
	.align		4
.L_150:
        /*0068*/ 	.byte	0x04, 0x17
        /*006a*/ 	.short	(.L_152 - .L_151)
.L_151:
        /*006c*/ 	.word	0x00000000
        /*0070*/ 	.short	0x0003
        /*0072*/ 	.short	0x0010
        /*0074*/ 	.byte	0x00, 0xf5, 0x21, 0x00


	//----- nvinfo : EIATTR_KPARAM_INFO
	.align		4
.L_152:
        /*0078*/ 	.byte	0x04, 0x17
        /*007a*/ 	.short	(.L_154 - .L_153)
.L_153:
        /*007c*/ 	.word	0x00000000
        /*0080*/ 	.short	0x0002
        /*0082*/ 	.short	0x0008
        /*0084*/ 	.byte	0x00, 0xf0, 0x11, 0x00


	//----- nvinfo : EIATTR_KPARAM_INFO
	.align		4
.L_154:
        /*0088*/ 	.byte	0x04, 0x17
        /*008a*/ 	.short	(.L_156 - .L_155)
.L_155:
        /*008c*/ 	.word	0x00000000
        /*0090*/ 	.short	0x0001
        /*0092*/ 	.short	0x0004
        /*0094*/ 	.byte	0x00, 0xf0, 0x11, 0x00


	//----- nvinfo : EIATTR_KPARAM_INFO
	.align		4
.L_156:
        /*0098*/ 	.byte	0x04, 0x17
        /*009a*/ 	.short	(.L_158 - .L_157)
.L_157:
        /*009c*/ 	.word	0x00000000
        /*00a0*/ 	.short	0x0000
        /*00a2*/ 	.short	0x0000
        /*00a4*/ 	.byte	0x00, 0xf0, 0x11, 0x00


	//----- nvinfo : EIATTR_SPARSE_MMA_MASK
	.align		4
.L_158:
        /*00a8*/ 	.byte	0x03, 0x50
        /*00aa*/ 	.short	0x0000


	//----- nvinfo : EIATTR_MAXREG_COUNT
	.align		4
        /*00ac*/ 	.byte	0x03, 0x1b
        /*00ae*/ 	.short	0x00ff


	//----- nvinfo : EIATTR_MERCURY_ISA_VERSION
	.align		4
        /*00b0*/ 	.byte	0x03, 0x5f
        /*00b2*/ 	.short	0x0101


	//----- nvinfo : EIATTR_VRC_CTA_INIT_COUNT
	.align		4
        /*00b4*/ 	.byte	0x02, 0x4a
	.zero		1
	.zero		1


	//----- nvinfo : EIATTR_EXIT_INSTR_OFFSETS
	.align		4
        /*00b8*/ 	.byte	0x04, 0x1c
        /*00ba*/ 	.short	(.L_160 - .L_159)


	//   ....[0]....
.L_159:
        /*00bc*/ 	.word	0x00000070


	//   ....[1]....
        /*00c0*/ 	.word	0x00000380


	//----- nvinfo : EIATTR_CBANK_PARAM_SIZE
	.align		4
.L_160:
        /*00c4*/ 	.byte	0x03, 0x19
        /*00c6*/ 	.short	0x0048


	//----- nvinfo : EIATTR_PARAM_CBANK
	.align		4
        /*00c8*/ 	.byte	0x04, 0x0a
        /*00ca*/ 	.short	(.L_162 - .L_161)
	.align		4
.L_161:
        /*00cc*/ 	.word	index@(.nv.constant0._Z13CRStoCELLCSIGjjjPdPiS0_S_S0_S0_S0_)
        /*00d0*/ 	.short	0x0380
        /*00d2*/ 	.short	0x0048


	//----- nvinfo : EIATTR_SW_WAR
	.align		4
.L_162:
        /*00d4*/ 	.byte	0x04, 0x36
        /*00d6*/ 	.short	(.L_164 - .L_163)
.L_163:
        /*00d8*/ 	.word	0x00000008
.L_164:


//--------------------- .nv.info._Z12prepCELLCSIGjjjPiS_S_ --------------------------
	.section	.nv.info._Z12prepCELLCSIGjjjPiS_S_,"",@"SHT_CUDA_INFO"
	.sectionflags	@""
	.align	4


	//----- nvinfo : EIATTR_CUDA_API_VERSION
	.align		4
        /*0000*/ 	.byte	0x04, 0x37
        /*0002*/ 	.short	(.L_166 - .L_165)
.L_165:
        /*0004*/ 	.word	0x00000082


	//----- nvinfo : EIATTR_KPARAM_INFO
	.align		4
.L_166:
        /*0008*/ 	.byte	0x04, 0x17
        /*000a*/ 	.short	(.L_168 - .L_167)
.L_167:
        /*000c*/ 	.word	0x00000000
        /*0010*/ 	.short	0x0005
        /*0012*/ 	.short	0x0020
        /*0014*/ 	.byte	0x00, 0xf5, 0x21, 0x00


	//----- nvinfo : EIATTR_KPARAM_INFO
	.align		4
.L_168:
        /*0018*/ 	.byte	0x04, 0x17
        /*001a*/ 	.short	(.L_170 - .L_169)
.L_169:
        /*001c*/ 	.word	0x00000000
        /*0020*/ 	.short	0x0004
        /*0022*/ 	.short	0x0018
        /*0024*/ 	.byte	0x00, 0xf5, 0x21, 0x00


	//----- nvinfo : EIATTR_KPARAM_INFO
	.align		4
.L_170:
        /*0028*/ 	.byte	0x04, 0x17
        /*002a*/ 	.short	(.L_172 - .L_171)
.L_171:
        /*002c*/ 	.word	0x00000000
        /*0030*/ 	.short	0x0003
        /*0032*/ 	.short	0x0010
        /*0034*/ 	.byte	0x00, 0xf5, 0x21, 0x00


	//----- nvinfo : EIATTR_KPARAM_INFO
	.align		4
.L_172:
        /*0038*/ 	.byte	0x04, 0x17
        /*003a*/ 	.short	(.L_174 - .L_173)
.L_173:
        /*003c*/ 	.word	0x00000000
        /*0040*/ 	.short	0x0002
        /*0042*/ 	.short	0x0008
        /*0044*/ 	.byte	0x00, 0xf0, 0x11, 0x00


	//----- nvinfo : EIATTR_KPARAM_INFO
	.align		4
.L_174:
        /*0048*/ 	.byte	0x04, 0x17
        /*004a*/ 	.short	(.L_176 - .L_175)
.L_175:
        /*004c*/ 	.word	0x00000000
        /*0050*/ 	.short	0x0001
        /*0052*/ 	.short	0x0004
        /*0054*/ 	.byte	0x00, 0xf0, 0x11, 0x00


	//----- nvinfo : EIATTR_KPARAM_INFO
	.align		4
.L_176:
        /*0058*/ 	.byte	0x04, 0x17
        /*005a*/ 	.short	(.L_178 - .L_177)
.L_177:
        /*005c*/ 	.word	0x00000000
        /*0060*/ 	.short	0x0000
        /*0062*/ 	.short	0x0000
        /*0064*/ 	.byte	0x00, 0xf0, 0x11, 0x00


	//----- nvinfo : EIATTR_SPARSE_MMA_MASK
	.align		4
.L_178:
        /*0068*/ 	.byte	0x03, 0x50
        /*006a*/ 	.short	0x0000


	//----- nvinfo : EIATTR_MAXREG_COUNT
	.align		4
        /*006c*/ 	.byte	0x03, 0x1b
        /*006e*/ 	.short	0x00ff


	//----- nvinfo : EIATTR_NUM_BARRIERS
	.align		4
        /*0070*/ 	.byte	0x02, 0x4c
        /*0072*/ 	.byte	0x01
	.zero		1


	//----- nvinfo : EIATTR_EXTERNS
	.align		4
        /*0074*/ 	.byte	0x04, 0x0f
        /*0076*/ 	.short	(.L_180 - .L_179)


	//   ....[0]....
	.align		4
.L_179:
        /*0078*/ 	.word	index@(vprintf)


	//----- nvinfo : EIATTR_MERCURY_ISA_VERSION
	.align		4
.L_180:
        /*007c*/ 	.byte	0x03, 0x5f
        /*007e*/ 	.short	0x0101


	//----- nvinfo : EIATTR_UNUSED_LOAD_BYTE_OFFSET
	.align		4
        /*0080*/ 	.byte	0x04, 0x44
        /*0082*/ 	.short	(.L_182 - .L_181)


	//   ....[0]....
.L_181:
        /*0084*/ 	.word	0x00000670
        /*0088*/ 	.word	0x00000fff


	//----- nvinfo : EIATTR_VRC_CTA_INIT_COUNT
	.align		4
.L_182:
        /*008c*/ 	.byte	0x02, 0x4a
	.zero		1
	.zero		1


	//----- nvinfo : EIATTR_SYSCALL_OFFSETS
	.align		4
        /*0090*/ 	.byte	0x04, 0x46
        /*0092*/ 	.short	(.L_184 - .L_183)


	//   ....[0]....
.L_183:
        /*0094*/ 	.word	0x00000890


	//----- nvinfo : EIATTR_EXIT_INSTR_OFFSETS
	.align		4
.L_184:
        /*0098*/ 	.byte	0x04, 0x1c
        /*009a*/ 	.short	(.L_186 - .L_185)


	//   ....[0]....
.L_185:
        /*009c*/ 	.word	0x000007e0


	//   ....[1]....
        /*00a0*/ 	.word	0x000008a0


	//----- nvinfo : EIATTR_CRS_STACK_SIZE
	.align		4
.L_186:
        /*00a4*/ 	.byte	0x04, 0x1e
        /*00a6*/ 	.short	(.L_188 - .L_187)
.L_187:
        /*00a8*/ 	.word	0x00000000


	//----- nvinfo : EIATTR_CBANK_PARAM_SIZE
	.align		4
.L_188:
        /*00ac*/ 	.byte	0x03, 0x19
        /*00ae*/ 	.short	0x0028


	//----- nvinfo : EIATTR_PARAM_CBANK
	.align		4
        /*00b0*/ 	.byte	0x04, 0x0a
        /*00b2*/ 	.short	(.L_190 - .L_189)
	.align		4
.L_189:
        /*00b4*/ 	.word	index@(.nv.constant0._Z12prepCELLCSIGjjjPiS_S_)
        /*00b8*/ 	.short	0x0380
        /*00ba*/ 	.short	0x0028


	//----- nvinfo : EIATTR_SW_WAR
	.align		4
.L_190:
        /*00bc*/ 	.byte	0x04, 0x36
        /*00be*/ 	.short	(.L_192 - .L_191)
.L_191:
        /*00c0*/ 	.word	0x00000008
.L_192:


//--------------------- .nv.info._Z6addCRSjjPdPiS0_S_S0_S0_S_S0_S0_ --------------------------
	.section	.nv.info._Z6addCRSjjPdPiS0_S_S0_S0_S_S0_S0_,"",@"SHT_CUDA_INFO"
	.sectionflags	@""
	.align	4


	//----- nvinfo : EIATTR_CUDA_API_VERSION
	.align		4
        /*0000*/ 	.byte	0x04, 0x37
        /*0002*/ 	.short	(.L_194 - .L_193)
.L_193:
        /*0004*/ 	.word	0x00000082


	//----- nvinfo : EIATTR_KPARAM_INFO
	.align		4
.L_194:
        /*0008*/ 	.byte	0x04, 0x17
        /*000a*/ 	.short	(.L_196 - .L_195)
.L_195:
        /*000c*/ 	.word	0x00000000
        /*0010*/ 	.short	0x000a
        /*0012*/ 	.short	0x0048
        /*0014*/ 	.byte	0x00, 0xf5, 0x21, 0x00


	//----- nvinfo : EIATTR_KPARAM_INFO
	.align		4
.L_196:
        /*0018*/ 	.byte	0x04, 0x17
        /*001a*/ 	.short	(.L_198 - .L_197)
.L_197:
        /*001c*/ 	.word	0x00000000
        /*0020*/ 	.short	0x0009
        /*0022*/ 	.short	0x0040
        /*0024*/ 	.byte	0x00, 0xf5, 0x21, 0x00


	//----- nvinfo : EIATTR_KPARAM_INFO
	.align		4
.L_198:
        /*0028*/ 	.byte	0x04, 0x17
        /*002a*/ 	.short	(.L_200 - .L_199)
.L_199:
        /*002c*/ 	.word	0x00000000
        /*0030*/ 	.short	0x0008
        /*0032*/ 	.short	0x0038
        /*0034*/ 	.byte	0x00, 0xf5, 0x21, 0x00


	//----- nvinfo : EIATTR_KPARAM_INFO
	.align		4
.L_200:
        /*0038*/ 	.byte	0x04, 0x17
        /*003a*/ 	.short	(.L_202 - .L_201)
.L_201:
        /*003c*/ 	.word	0x00000000
        /*0040*/ 	.short	0x0007
        /*0042*/ 	.short	0x0030
        /*0044*/ 	.byte	0x00, 0xf5, 0x21, 0x00


	//----- nvinfo : EIATTR_KPARAM_INFO
	.align		4
.L_202:
        /*0048*/ 	.byte	0x04, 0x17
        /*004a*/ 	.short	(.L_204 - .L_203)
.L_203:
        /*004c*/ 	.word	0x00000000
        /*0050*/ 	.short	0x0006
        /*0052*/ 	.short	0x0028
        /*0054*/ 	.byte	0x00, 0xf5, 0x21, 0x00


	//----- nvinfo : EIATTR_KPARAM_INFO
	.align		4
.L_204:
        /*0058*/ 	.byte	0x04, 0x17
        /*005a*/ 	.short	(.L_206 - .L_205)
.L_205:
        /*005c*/ 	.word	0x00000000
        /*0060*/ 	.short	0x0005
        /*0062*/ 	.short	0x0020
        /*0064*/ 	.byte	0x00, 0xf5, 0x21, 0x00


	//----- nvinfo : EIATTR_KPARAM_INFO
	.align		4
.L_206:
        /*0068*/ 	.byte	0x04, 0x17
        /*006a*/ 	.short	(.L_208 - .L_207)
.L_207:
        /*006c*/ 	.word	0x00000000
        /*0070*/ 	.short	0x0004
        /*0072*/ 	.short	0x0018
        /*0074*/ 	.byte	0x00, 0xf5, 0x21, 0x00


	//----- nvinfo : EIATTR_KPARAM_INFO
	.align		4
.L_208:
        /*0078*/ 	.byte	0x04, 0x17
        /*007a*/ 	.short	(.L_210 - .L_209)
.L_209:
        /*007c*/ 	.word	0x00000000
        /*0080*/ 	.short	0x0003
        /*0082*/ 	.short	0x0010
        /*0084*/ 	.byte	0x00, 0xf5, 0x21, 0x00


	//----- nvinfo : EIATTR_KPARAM_INFO
	.align		4
.L_210:
        /*0088*/ 	.byte	0x04, 0x17
        /*008a*/ 	.short	(.L_212 - .L_211)
.L_211:
        /*008c*/ 	.word	0x00000000
        /*0090*/ 	.short	0x0002
        /*0092*/ 	.short	0x0008
        /*0094*/ 	.byte	0x00, 0xf5, 0x21, 0x00


	//----- nvinfo : EIATTR_KPARAM_INFO
	.align		4
.L_212:
        /*0098*/ 	.byte	0x04, 0x17
        /*009a*/ 	.short	(.L_214 - .L_213)
.L_213:
        /*009c*/ 	.word	0x00000000
        /*00a0*/ 	.short	0x0001
        /*00a2*/ 	.short	0x0004
        /*00a4*/ 	.byte	0x00, 0xf0, 0x11, 0x00


	//----- nvinfo : EIATTR_KPARAM_INFO
	.align		4
.L_214:
        /*00a8*/ 	.byte	0x04, 0x17
        /*00aa*/ 	.short	(.L_216 - .L_215)
.L_215:
        /*00ac*/ 	.word	0x00000000
        /*00b0*/ 	.short	0x0000
        /*00b2*/ 	.short	0x0000
        /*00b4*/ 	.byte	0x00, 0xf0, 0x11, 0x00


	//----- nvinfo : EIATTR_SPARSE_MMA_MASK
	.align		4
.L_216:
        /*00b8*/ 	.byte	0x03, 0x50
        /*00ba*/ 	.short	0x0000


	//----- nvinfo : EIATTR_MAXREG_COUNT
	.align		4
        /*00bc*/ 	.byte	0x03, 0x1b
        /*00be*/ 	.short	0x00ff


	//----- nvinfo : EIATTR_NUM_BARRIERS
	.align		4
        /*00c0*/ 	.byte	0x02, 0x4c
        /*00c2*/ 	.byte	0x01
	.zero		1


	//----- nvinfo : EIATTR_EXTERNS
	.align		4
        /*00c4*/ 	.byte	0x04, 0x0f
        /*00c6*/ 	.short	(.L_218 - .L_217)


	//   ....[0]....
	.align		4
.L_217:
        /*00c8*/ 	.word	index@(vprintf)


	//----- nvinfo : EIATTR_MERCURY_ISA_VERSION
	.align		4
.L_218:
        /*00cc*/ 	.byte	0x03, 0x5f
        /*00ce*/ 	.short	0x0101


	//----- nvinfo : EIATTR_VRC_CTA_INIT_COUNT
	.align		4
        /*00d0*/ 	.byte	0x02, 0x4a
	.zero		1
	.zero		1


	//----- nvinfo : EIATTR_SYSCALL_OFFSETS
	.align		4
        /*00d4*/ 	.byte	0x04, 0x46
        /*00d6*/ 	.short	(.L_220 - .L_219)


	//   ....[0]....
.L_219:
        /*00d8*/ 	.word	0x00000150


	//----- nvinfo : EIATTR_EXIT_INSTR_OFFSETS
	.align		4
.L_220:
        /*00dc*/ 	.byte	0x04, 0x1c
        /*00de*/ 	.short	(.L_222 - .L_221)


	//   ....[0]....
.L_221:
        /*00e0*/ 	.word	0x000000c0


	//   ....[1]....
        /*00e4*/ 	.word	0x00000870


	//   ....[2]....
        /*00e8*/ 	.word	0x00000980


	//----- nvinfo : EIATTR_CRS_STACK_SIZE
	.align		4
.L_222:
        /*00ec*/ 	.byte	0x04, 0x1e
        /*00ee*/ 	.short	(.L_224 - .L_223)
.L_223:
        /*00f0*/ 	.word	0x00000000


	//----- nvinfo : EIATTR_CBANK_PARAM_SIZE
	.align		4
.L_224:
        /*00f4*/ 	.byte	0x03, 0x19
        /*00f6*/ 	.short	0x0050


	//----- nvinfo : EIATTR_PARAM_CBANK
	.align		4
        /*00f8*/ 	.byte	0x04, 0x0a
        /*00fa*/ 	.short	(.L_226 - .L_225)
	.align		4
.L_225:
        /*00fc*/ 	.word	index@(.nv.constant0._Z6addCRSjjPdPiS0_S_S0_S0_S_S0_S0_)
        /*0100*/ 	.short	0x0380
        /*0102*/ 	.short	0x0050


	//----- nvinfo : EIATTR_SW_WAR
	.align		4
.L_226:
        /*0104*/ 	.byte	0x04, 0x36
        /*0106*/ 	.short	(.L_228 - .L_227)
.L_227:
        /*0108*/ 	.word	0x00000008
.L_228:


//--------------------- .nv.info._Z10prepAddCRSjjPiS_S_S_S_ --------------------------
	.section	.nv.info._Z10prepAddCRSjjPiS_S_S_S_,"",@"SHT_CUDA_INFO"
	.sectionflags	@""
	.align	4


	//----- nvinfo : EIATTR_CUDA_API_VERSION
	.align		4
        /*0000*/ 	.byte	0x04, 0x37
        /*0002*/ 	.short	(.L_230 - .L_229)
.L_229:
        /*0004*/ 	.word	0x00000082


	//----- nvinfo : EIATTR_KPARAM_INFO
	.align		4
.L_230:
        /*0008*/ 	.byte	0x04, 0x17
        /*000a*/ 	.short	(.L_232 - .L_231)
.L_231:
        /*000c*/ 	.word	0x00000000
        /*0010*/ 	.short	0x0006
        /*0012*/ 	.short	0x0028
        /*0014*/ 	.byte	0x00, 0xf5, 0x21, 0x00


	//----- nvinfo : EIATTR_KPARAM_INFO
	.align		4
.L_232:
        /*0018*/ 	.byte	0x04, 0x17
        /*001a*/ 	.short	(.L_234 - .L_233)
.L_233:
        /*001c*/ 	.word	0x00000000
        /*0020*/ 	.short	0x0005
        /*0022*/ 	.short	0x0020
        /*0024*/ 	.byte	0x00, 0xf5, 0x21, 0x00


	//----- nvinfo : EIATTR_KPARAM_INFO
	.align		4
.L_234:
        /*0028*/ 	.byte	0x04, 0x17
        /*002a*/ 	.short	(.L_236 - .L_235)
.L_235:
        /*002c*/ 	.word	0x00000000
        /*0030*/ 	.short	0x0004
        /*0032*/ 	.short	0x0018
        /*0034*/ 	.byte	0x00, 0xf5, 0x21, 0x00


	//----- nvinfo : EIATTR_KPARAM_INFO
	.align		4
.L_236:
        /*0038*/ 	.byte	0x04, 0x17
        /*003a*/ 	.short	(.L_238 - .L_237)
.L_237:
        /*003c*/ 	.word	0x00000000
        /*0040*/ 	.short	0x0003
        /*0042*/ 	.short	0x0010
        /*0044*/ 	.byte	0x00, 0xf5, 0x21, 0x00


	//----- nvinfo : EIATTR_KPARAM_INFO
	.align		4
.L_238:
        /*0048*/ 	.byte	0x04, 0x17
        /*004a*/ 	.short	(.L_240 - .L_239)
.L_239:
        /*004c*/ 	.word	0x00000000
        /*0050*/ 	.short	0x0002
        /*0052*/ 	.short	0x0008
        /*0054*/ 	.byte	0x00, 0xf5, 0x21, 0x00


	//----- nvinfo : EIATTR_KPARAM_INFO
	.align		4
.L_240:
        /*0058*/ 	.byte	0x04, 0x17
        /*005a*/ 	.short	(.L_242 - .L_241)
.L_241:
        /*005c*/ 	.word	0x00000000
        /*0060*/ 	.short	0x0001
        /*0062*/ 	.short	0x0004
        /*0064*/ 	.byte	0x00, 0xf0, 0x11, 0x00


	//----- nvinfo : EIATTR_KPARAM_INFO
	.align		4
.L_242:
        /*0068*/ 	.byte	0x04, 0x17
        /*006a*/ 	.short	(.L_244 - .L_243)
.L_243:
        /*006c*/ 	.word	0x00000000
        /*0070*/ 	.short	0x0000
        /*0072*/ 	.short	0x0000
        /*0074*/ 	.byte	0x00, 0xf0, 0x11, 0x00


	//----- nvinfo : EIATTR_SPARSE_MMA_MASK
	.align		4
.L_244:
        /*0078*/ 	.byte	0x03, 0x50
        /*007a*/ 	.short	0x0000


	//----- nvinfo : EIATTR_MAXREG_COUNT
	.align		4
        /*007c*/ 	.byte	0x03, 0x1b
        /*007e*/ 	.short	0x00ff


	//----- nvinfo : EIATTR_MERCURY_ISA_VERSION
	.align		4
        /*0080*/ 	.byte	0x03, 0x5f
        /*0082*/ 	.short	0x0101


	//----- nvinfo : EIATTR_VRC_CTA_INIT_COUNT
	.align		4
        /*0084*/ 	.byte	0x02, 0x4a
	.zero		1
	.zero		1


	//----- nvinfo : EIATTR_EXIT_INSTR_OFFSETS
	.align		4
        /*0088*/ 	.byte	0x04, 0x1c
        /*008a*/ 	.short	(.L_246 - .L_245)


	//   ....[0]....
.L_245:
        /*008c*/ 	.word	0x00000070


	//   ....[1]....
        /*0090*/ 	.word	0x00000420


	//   ....[2]....
        /*0094*/ 	.word	0x00000cf0


	//   ....[3]....
        /*0098*/ 	.word	0x00000dd0


	//----- nvinfo : EIATTR_CRS_STACK_SIZE
	.align		4
.L_246:
        /*009c*/ 	.byte	0x04, 0x1e
        /*009e*/ 	.short	(.L_248 - .L_247)
.L_247:
        /*00a0*/ 	.word	0x00000000


	//----- nvinfo : EIATTR_CBANK_PARAM_SIZE
	.align		4
.L_248:
        /*00a4*/ 	.byte	0x03, 0x19
        /*00a6*/ 	.short	0x0030


	//----- nvinfo : EIATTR_PARAM_CBANK
	.align		4
        /*00a8*/ 	.byte	0x04, 0x0a
        /*00aa*/ 	.short	(.L_250 - .L_249)
	.align		4
.L_249:
        /*00ac*/ 	.word	index@(.nv.constant0._Z10prepAddCRSjjPiS_S_S_S_)
        /*00b0*/ 	.short	0x0380
        /*00b2*/ 	.short	0x0030


	//----- nvinfo : EIATTR_SW_WAR
	.align		4
.L_250:
        /*00b4*/ 	.byte	0x04, 0x36
        /*00b6*/ 	.short	(.L_252 - .L_251)
.L_251:
        /*00b8*/ 	.word	0x00000008
.L_252:


//--------------------- .nv.info._Z9kroneckerjjPdPiS0_S_S0_S0_S_S0_S0_ --------------------------
	.section	.nv.info._Z9kroneckerjjPdPiS0_S_S0_S0_S_S0_S0_,"",@"SHT_CUDA_INFO"
	.sectionflags	@""
	.align	4


	//----- nvinfo : EIATTR_CUDA_API_VERSION
	.align		4
        /*0000*/ 	.byte	0x04, 0x37
        /*0002*/ 	.short	(.L_254 - .L_253)
.L_253:
        /*0004*/ 	.word	0x00000082


	//----- nvinfo : EIATTR_KPARAM_INFO
	.align		4
.L_254:
        /*0008*/ 	.byte	0x04, 0x17
        /*000a*/ 	.short	(.L_256 - .L_255)
.L_255:
        /*000c*/ 	.word	0x00000000
        /*0010*/ 	.short	0x000a
        /*0012*/ 	.short	0x0048
        /*0014*/ 	.byte	0x00, 0xf5, 0x21, 0x00


	//----- nvinfo : EIATTR_KPARAM_INFO
	.align		4
.L_256:
        /*0018*/ 	.byte	0x04, 0x17
        /*001a*/ 	.short	(.L_258 - .L_257)
.L_257:
        /*001c*/ 	.word	0x00000000
        /*0020*/ 	.short	0x0009
        /*0022*/ 	.short	0x0040
        /*0024*/ 	.byte	0x00, 0xf5, 0x21, 0x00


	//----- nvinfo : EIATTR_KPARAM_INFO
	.align		4
.L_258:
        /*0028*/ 	.byte	0x04, 0x17
        /*002a*/ 	.short	(.L_260 - .L_259)
.L_259:
        /*002c*/ 	.word	0x00000000
        /*0030*/ 	.short	0x0008
        /*0032*/ 	.short	0x0038
        /*0034*/ 	.byte	0x00, 0xf5, 0x21, 0x00


	//----- nvinfo : EIATTR_KPARAM_INFO
	.align		4
.L_260:
        /*0038*/ 	.byte	0x04, 0x17
        /*003a*/ 	.short	(.L_262 - .L_261)
.L_261:
        /*003c*/ 	.word	0x00000000
        /*0040*/ 	.short	0x0007
        /*0042*/ 	.short	0x0030
        /*0044*/ 	.byte	0x00, 0xf5, 0x21, 0x00


	//----- nvinfo : EIATTR_KPARAM_INFO
	.align		4
.L_262:
        /*0048*/ 	.byte	0x04, 0x17
        /*004a*/ 	.short	(.L_264 - .L_263)
.L_263:
        /*004c*/ 	.word	0x00000000
        /*0050*/ 	.short	0x0006
        /*0052*/ 	.short	0x0028
        /*0054*/ 	.byte	0x00, 0xf5, 0x21, 0x00


	//----- nvinfo : EIATTR_KPARAM_INFO
	.align		4
.L_264:
        /*0058*/ 	.byte	0x04, 0x17
        /*005a*/ 	.short	(.L_266 - .L_265)
.L_265:
        /*005c*/ 	.word	0x00000000
        /*0060*/ 	.short	0x0005
        /*0062*/ 	.short	0x0020
        /*0064*/ 	.byte	0x00, 0xf5, 0x21, 0x00


	//----- nvinfo : EIATTR_KPARAM_INFO
	.align		4
.L_266:
        /*0068*/ 	.byte	0x04, 0x17
        /*006a*/ 	.short	(.L_268 - .L_267)
.L_267:
        /*006c*/ 	.word	0x00000000
        /*0070*/ 	.short	0x0004
        /*0072*/ 	.short	0x0018
        /*0074*/ 	.byte	0x00, 0xf5, 0x21, 0x00


	//----- nvinfo : EIATTR_KPARAM_INFO
	.align		4
.L_268:
        /*0078*/ 	.byte	0x04, 0x17
        /*007a*/ 	.short	(.L_270 - .L_269)
.L_269:
        /*007c*/ 	.word	0x00000000
        /*0080*/ 	.short	0x0003
        /*0082*/ 	.short	0x0010
        /*0084*/ 	.byte	0x00, 0xf5, 0x21, 0x00


	//----- nvinfo : EIATTR_KPARAM_INFO
	.align		4
.L_270:
        /*0088*/ 	.byte	0x04, 0x17
        /*008a*/ 	.short	(.L_272 - .L_271)
.L_271:
        /*008c*/ 	.word	0x00000000
        /*0090*/ 	.short	0x0002
        /*0092*/ 	.short	0x0008
        /*0094*/ 	.byte	0x00, 0xf5, 0x21, 0x00


	//----- nvinfo : EIATTR_KPARAM_INFO
	.align		4
.L_272:
        /*0098*/ 	.byte	0x04, 0x17
        /*009a*/ 	.short	(.L_274 - .L_273)
.L_273:
        /*009c*/ 	.word	0x00000000
        /*00a0*/ 	.short	0x0001
        /*00a2*/ 	.short	0x0004
        /*00a4*/ 	.byte	0x00, 0xf0, 0x11, 0x00


	//----- nvinfo : EIATTR_KPARAM_INFO
	.align		4
.L_274:
        /*00a8*/ 	.byte	0x04, 0x17
        /*00aa*/ 	.short	(.L_276 - .L_275)
.L_275:
        /*00ac*/ 	.word	0x00000000
        /*00b0*/ 	.short	0x0000
        /*00b2*/ 	.short	0x0000
        /*00b4*/ 	.byte	0x00, 0xf0, 0x11, 0x00


	//----- nvinfo : EIATTR_SPARSE_MMA_MASK
	.align		4
.L_276:
        /*00b8*/ 	.byte	0x03, 0x50
        /*00ba*/ 	.short	0x0000


	//----- nvinfo : EIATTR_MAXREG_COUNT
	.align		4
        /*00bc*/ 	.byte	0x03, 0x1b
        /*00be*/ 	.short	0x00ff


	//----- nvinfo : EIATTR_NUM_BARRIERS
	.align		4
        /*00c0*/ 	.byte	0x02, 0x4c
        /*00c2*/ 	.byte	0x01
	.zero		1


	//----- nvinfo : EIATTR_EXTERNS
	.align		4
        /*00c4*/ 	.byte	0x04, 0x0f
        /*00c6*/ 	.short	(.L_278 - .L_277)


	//   ....[0]....
	.align		4
.L_277:
        /*00c8*/ 	.word	index@(vprintf)


	//----- nvinfo : EIATTR_MERCURY_ISA_VERSION
	.align		4
.L_278:
        /*00cc*/ 	.byte	0x03, 0x5f
        /*00ce*/ 	.short	0x0101


	//----- nvinfo : EIATTR_VRC_CTA_INIT_COUNT
	.align		4
        /*00d0*/ 	.byte	0x02, 0x4a
	.zero		1
	.zero		1


	//----- nvinfo : EIATTR_SYSCALL_OFFSETS
	.align		4
        /*00d4*/ 	.byte	0x04, 0x46
        /*00d6*/ 	.short	(.L_280 - .L_279)


	//   ....[0]....
.L_279:
        /*00d8*/ 	.word	0x00000200


	//----- nvinfo : EIATTR_EXIT_INSTR_OFFSETS
	.align		4
.L_280:
        /*00dc*/ 	.byte	0x04, 0x1c
        /*00de*/ 	.short	(.L_282 - .L_281)


	//   ....[0]....
.L_281:
        /*00e0*/ 	.word	0x00000110


	//   ....[1]....
        /*00e4*/ 	.word	0x00000650


	//----- nvinfo : EIATTR_CRS_STACK_SIZE
	.align		4
.L_282:
        /*00e8*/ 	.byte	0x04, 0x1e
        /*00ea*/ 	.short	(.L_284 - .L_283)
.L_283:
        /*00ec*/ 	.word	0x00000000


	//----- nvinfo : EIATTR_CBANK_PARAM_SIZE
	.align		4
.L_284:
        /*00f0*/ 	.byte	0x03, 0x19
        /*00f2*/ 	.short	0x0050


	//----- nvinfo : EIATTR_PARAM_CBANK
	.align		4
        /*00f4*/ 	.byte	0x04, 0x0a
        /*00f6*/ 	.short	(.L_286 - .L_285)
	.align		4
.L_285:
        /*00f8*/ 	.word	index@(.nv.constant0._Z9kroneckerjjPdPiS0_S_S0_S0_S_S0_S0_)
        /*00fc*/ 	.short	0x0380
        /*00fe*/ 	.short	0x0050


	//----- nvinfo : EIATTR_SW_WAR
	.align		4
.L_286:
        /*0100*/ 	.byte	0x04, 0x36
        /*0102*/ 	.short	(.L_288 - .L_287)
.L_287:
        /*0104*/ 	.word	0x00000008
.L_288:


//--------------------- .nv.info._Z12prepKroeckerjjPiS_S_ --------------------------
	.section	.nv.info._Z12prepKroeckerjjPiS_S_,"",@"SHT_CUDA_INFO"
	.sectionflags	@""
	.align	4


	//----- nvinfo : EIATTR_CUDA_API_VERSION
	.align		4
        /*0000*/ 	.byte	0x04, 0x37
        /*0002*/ 	.short	(.L_290 - .L_289)
.L_289:
        /*0004*/ 	.word	0x00000082


	//----- nvinfo : EIATTR_KPARAM_INFO
	.align		4
.L_290:
        /*0008*/ 	.byte	0x04, 0x17
        /*000a*/ 	.short	(.L_292 - .L_291)
.L_291:
        /*000c*/ 	.word	0x00000000
        /*0010*/ 	.short	0x0004
        /*0012*/ 	.short	0x0018
        /*0014*/ 	.byte	0x00, 0xf5, 0x21, 0x00


	//----- nvinfo : EIATTR_KPARAM_INFO
	.align		4
.L_292:
        /*0018*/ 	.byte	0x04, 0x17
        /*001a*/ 	.short	(.L_294 - .L_293)
.L_293:
        /*001c*/ 	.word	0x00000000
        /*0020*/ 	.short	0x0003
        /*0022*/ 	.short	0x0010
        /*0024*/ 	.byte	0x00, 0xf5, 0x21, 0x00


	//----- nvinfo : EIATTR_KPARAM_INFO
	.align		4
.L_294:
        /*0028*/ 	.byte	0x04, 0x17
        /*002a*/ 	.short	(.L_296 - .L_295)
.L_295:
        /*002c*/ 	.word	0x00000000
        /*0030*/ 	.short	0x0002
        /*0032*/ 	.short	0x0008
        /*0034*/ 	.byte	0x00, 0xf5, 0x21, 0x00


	//----- nvinfo : EIATTR_KPARAM_INFO
	.align		4
.L_296:
        /*0038*/ 	.byte	0x04, 0x17
        /*003a*/ 	.short	(.L_298 - .L_297)
.L_297:
        /*003c*/ 	.word	0x00000000
        /*0040*/ 	.short	0x0001
        /*0042*/ 	.short	0x0004
        /*0044*/ 	.byte	0x00, 0xf0, 0x11, 0x00


	//----- nvinfo : EIATTR_KPARAM_INFO
	.align		4
.L_298:
        /*0048*/ 	.byte	0x04, 0x17
        /*004a*/ 	.short	(.L_300 - .L_299)
.L_299:
        /*004c*/ 	.word	0x00000000
        /*0050*/ 	.short	0x0000
        /*0052*/ 	.short	0x0000
        /*0054*/ 	.byte	0x00, 0xf0, 0x11, 0x00


	//----- nvinfo : EIATTR_SPARSE_MMA_MASK
	.align		4
.L_300:
        /*0058*/ 	.byte	0x03, 0x50
        /*005a*/ 	.short	0x0000


	//----- nvinfo : EIATTR_MAXREG_COUNT
	.align		4
        /*005c*/ 	.byte	0x03, 0x1b
        /*005e*/ 	.short	0x00ff


	//----- nvinfo : EIATTR_MERCURY_ISA_VERSION
	.align		4
        /*0060*/ 	.byte	0x03, 0x5f
        /*0062*/ 	.short	0x0101


	//----- nvinfo : EIATTR_VRC_CTA_INIT_COUNT
	.align		4
        /*0064*/ 	.byte	0x02, 0x4a
	.zero		1
	.zero		1


	//----- nvinfo : EIATTR_EXIT_INSTR_OFFSETS
	.align		4
        /*0068*/ 	.byte	0x04, 0x1c
        /*006a*/ 	.short	(.L_302 - .L_301)


	//   ....[0]....
.L_301:
        /*006c*/ 	.word	0x000000e0


	//   ....[1]....
        /*0070*/ 	.word	0x00000e10


	//----- nvinfo : EIATTR_CBANK_PARAM_SIZE
	.align		4
.L_302:
        /*0074*/ 	.byte	0x03, 0x19
        /*0076*/ 	.short	0x0020


	//----- nvinfo : EIATTR_PARAM_CBANK
	.align		4
        /*0078*/ 	.byte	0x04, 0x0a
        /*007a*/ 	.short	(.L_304 - .L_303)
	.align		4
.L_303:
        /*007c*/ 	.word	index@(.nv.constant0._Z12prepKroeckerjjPiS_S_)
        /*0080*/ 	.short	0x0380
        /*0082*/ 	.short	0x0020


	//----- nvinfo : EIATTR_SW_WAR
	.align		4
.L_304:
        /*0084*/ 	.byte	0x04, 0x36
        /*0086*/ 	.short	(.L_306 - .L_305)
.L_305:
        /*0088*/ 	.word	0x00000008
.L_306:


//--------------------- .nv.info._Z16assembleIdentityjPdPiS0_ --------------------------
	.section	.nv.info._Z16assembleIdentityjPdPiS0_,"",@"SHT_CUDA_INFO"
	.sectionflags	@""
	.align	4


	//----- nvinfo : EIATTR_CUDA_API_VERSION
	.align		4
        /*0000*/ 	.byte	0x04, 0x37
        /*0002*/ 	.short	(.L_308 - .L_307)
.L_307:
        /*0004*/ 	.word	0x00000082


	//----- nvinfo : EIATTR_KPARAM_INFO
	.align		4
.L_308:
        /*0008*/ 	.byte	0x04, 0x17
        /*000a*/ 	.short	(.L_310 - .L_309)
.L_309:
        /*000c*/ 	.word	0x00000000
        /*0010*/ 	.short	0x0003
        /*0012*/ 	.short	0x0018
        /*0014*/ 	.byte	0x00, 0xf5, 0x21, 0x00


	//----- nvinfo : EIATTR_KPARAM_INFO
	.align		4
.L_310:
        /*0018*/ 	.byte	0x04, 0x17
        /*001a*/ 	.short	(.L_312 - .L_311)
.L_311:
        /*001c*/ 	.word	0x00000000
        /*0020*/ 	.short	0x0002
        /*0022*/ 	.short	0x0010
        /*0024*/ 	.byte	0x00, 0xf5, 0x21, 0x00


	//----- nvinfo : EIATTR_KPARAM_INFO
	.align		4
.L_312:
        /*0028*/ 	.byte	0x04, 0x17
        /*002a*/ 	.short	(.L_314 - .L_313)
.L_313:
        /*002c*/ 	.word	0x00000000
        /*0030*/ 	.short	0x0001
        /*0032*/ 	.short	0x0008
        /*0034*/ 	.byte	0x00, 0xf5, 0x21, 0x00


	//----- nvinfo : EIATTR_KPARAM_INFO
	.align		4
.L_314:
        /*0038*/ 	.byte	0x04, 0x17
        /*003a*/ 	.short	(.L_316 - .L_315)
.L_315:
        /*003c*/ 	.word	0x00000000
        /*0040*/ 	.short	0x0000
        /*0042*/ 	.short	0x0000
        /*0044*/ 	.byte	0x00, 0xf0, 0x11, 0x00


	//----- nvinfo : EIATTR_SPARSE_MMA_MASK
	.align		4
.L_316:
        /*0048*/ 	.byte	0x03, 0x50
        /*004a*/ 	.short	0x0000


	//----- nvinfo : EIATTR_MAXREG_COUNT
	.align		4
        /*004c*/ 	.byte	0x03, 0x1b
        /*004e*/ 	.short	0x00ff


	//----- nvinfo : EIATTR_EXTERNS
	.align		4
        /*0050*/ 	.byte	0x04, 0x0f
        /*0052*/ 	.short	(.L_318 - .L_317)


	//   ....[0]....
	.align		4
.L_317:
        /*0054*/ 	.word	index@(vprintf)


	//----- nvinfo : EIATTR_MERCURY_ISA_VERSION
	.align		4
.L_318:
        /*0058*/ 	.byte	0x03, 0x5f
        /*005a*/ 	.short	0x0101


	//----- nvinfo : EIATTR_VRC_CTA_INIT_COUNT
	.align		4
        /*005c*/ 	.byte	0x02, 0x4a
	.zero		1
	.zero		1


	//----- nvinfo : EIATTR_SYSCALL_OFFSETS
	.align		4
        /*0060*/ 	.byte	0x04, 0x46
        /*0062*/ 	.short	(.L_320 - .L_319)


	//   ....[0]....
.L_319:
        /*0064*/ 	.word	0x00000250


	//----- nvinfo : EIATTR_EXIT_INSTR_OFFSETS
	.align		4
.L_320:
        /*0068*/ 	.byte	0x04, 0x1c
        /*006a*/ 	.short	(.L_322 - .L_321)


	//   ....[0]....
.L_321:
        /*006c*/ 	.word	0x000000c0


	//   ....[1]....
        /*0070*/ 	.word	0x000001b0


	//   ....[2]....
        /*0074*/ 	.word	0x00000260


	//----- nvinfo : EIATTR_CRS_STACK_SIZE
	.align		4
.L_322:
        /*0078*/ 	.byte	0x04, 0x1e
        /*007a*/ 	.short	(.L_324 - .L_323)
.L_323:
        /*007c*/ 	.word	0x00000000


	//----- nvinfo : EIATTR_CBANK_PARAM_SIZE
	.align		4
.L_324:
        /*0080*/ 	.byte	0x03, 0x19
        /*0082*/ 	.short	0x0020


	//----- nvinfo : EIATTR_PARAM_CBANK
	.align		4
        /*0084*/ 	.byte	0x04, 0x0a
        /*0086*/ 	.short	(.L_326 - .L_325)
	.align		4
.L_325:
        /*0088*/ 	.word	index@(.nv.constant0._Z16assembleIdentityjPdPiS0_)
        /*008c*/ 	.short	0x0380
        /*008e*/ 	.short	0x0020


	//----- nvinfo : EIATTR_SW_WAR
	.align		4
.L_326:
        /*0090*/ 	.byte	0x04, 0x36
        /*0092*/ 	.short	(.L_328 - .L_327)
.L_327:
        /*0094*/ 	.word	0x00000008
.L_328:


//--------------------- .nv.info._Z17assemble1DLaplacejPdPiS0_ --------------------------
	.section	.nv.info._Z17assemble1DLaplacejPdPiS0_,"",@"SHT_CUDA_INFO"
	.sectionflags	@""
	.align	4


	//----- nvinfo : EIATTR_CUDA_API_VERSION
	.align		4
        /*0000*/ 	.byte	0x04, 0x37
        /*0002*/ 	.short	(.L_330 - .L_329)
.L_329:
        /*0004*/ 	.word	0x00000082


	//----- nvinfo : EIATTR_KPARAM_INFO
	.align		4
.L_330:
        /*0008*/ 	.byte	0x04, 0x17
        /*000a*/ 	.short	(.L_332 - .L_331)
.L_331:
        /*000c*/ 	.word	0x00000000
        /*0010*/ 	.short	0x0003
        /*0012*/ 	.short	0x0018
        /*0014*/ 	.byte	0x00, 0xf5, 0x21, 0x00


	//----- nvinfo : EIATTR_KPARAM_INFO
	.align		4
.L_332:
        /*0018*/ 	.byte	0x04, 0x17
        /*001a*/ 	.short	(.L_334 - .L_333)
.L_333:
        /*001c*/ 	.word	0x00000000
        /*0020*/ 	.short	0x0002
        /*0022*/ 	.short	0x0010
        /*0024*/ 	.byte	0x00, 0xf5, 0x21, 0x00


	//----- nvinfo : EIATTR_KPARAM_INFO
	.align		4
.L_334:
        /*0028*/ 	.byte	0x04, 0x17
        /*002a*/ 	.short	(.L_336 - .L_335)
.L_335:
        /*002c*/ 	.word	0x00000000
        /*0030*/ 	.short	0x0001
        /*0032*/ 	.short	0x0008
        /*0034*/ 	.byte	0x00, 0xf5, 0x21, 0x00


	//----- nvinfo : EIATTR_KPARAM_INFO
	.align		4
.L_336:
        /*0038*/ 	.byte	0x04, 0x17
        /*003a*/ 	.short	(.L_338 - .L_337)
.L_337:
        /*003c*/ 	.word	0x00000000
        /*0040*/ 	.short	0x0000
        /*0042*/ 	.short	0x0000
        /*0044*/ 	.byte	0x00, 0xf0, 0x11, 0x00


	//----- nvinfo : EIATTR_SPARSE_MMA_MASK
	.align		4
.L_338:
        /*0048*/ 	.byte	0x03, 0x50
        /*004a*/ 	.short	0x0000


	//----- nvinfo : EIATTR_MAXREG_COUNT
	.align		4
        /*004c*/ 	.byte	0x03, 0x1b
        /*004e*/ 	.short	0x00ff


	//----- nvinfo : EIATTR_EXTERNS
	.align		4
        /*0050*/ 	.byte	0x04, 0x0f
        /*0052*/ 	.short	(.L_340 - .L_339)


	//   ....[0]....
	.align		4
.L_339:
        /*0054*/ 	.word	index@(vprintf)


	//----- nvinfo : EIATTR_MERCURY_ISA_VERSION
	.align		4
.L_340:
        /*0058*/ 	.byte	0x03, 0x5f
        /*005a*/ 	.short	0x0101


	//----- nvinfo : EIATTR_VRC_CTA_INIT_COUNT
	.align		4
        /*005c*/ 	.byte	0x02, 0x4a
	.zero		1
	.zero		1


	//----- nvinfo : EIATTR_SYSCALL_OFFSETS
	.align		4
        /*0060*/ 	.byte	0x04, 0x46
        /*0062*/ 	.short	(.L_342 - .L_341)


	//   ....[0]....
.L_341:
        /*0064*/ 	.word	0x000004d0


	//----- nvinfo : EIATTR_EXIT_INSTR_OFFSETS
	.align		4
.L_342:
        /*0068*/ 	.byte	0x04, 0x1c
        /*006a*/ 	.short	(.L_344 - .L_343)


	//   ....[0]....
.L_343:
        /*006c*/ 	.word	0x000001f0


	//   ....[1]....
        /*0070*/ 	.word	0x00000410


	//   ....[2]....
        /*0074*/ 	.word	0x000004e0


	//----- nvinfo : EIATTR_CRS_STACK_SIZE
	.align		4
.L_344:
        /*0078*/ 	.byte	0x04, 0x1e
        /*007a*/ 	.short	(.L_346 - .L_345)
.L_345:
        /*007c*/ 	.word	0x00000000


	//----- nvinfo : EIATTR_CBANK_PARAM_SIZE
	.align		4
.L_346:
        /*0080*/ 	.byte	0x03, 0x19
        /*0082*/ 	.short	0x0020


	//----- nvinfo : EIATTR_PARAM_CBANK
	.align		4
        /*0084*/ 	.byte	0x04, 0x0a
        /*0086*/ 	.short	(.L_348 - .L_347)
	.align		4
.L_347:
        /*0088*/ 	.word	index@(.nv.constant0._Z17assemble1DLaplacejPdPiS0_)
        /*008c*/ 	.short	0x0380
        /*008e*/ 	.short	0x0020


	//----- nvinfo : EIATTR_SW_WAR
	.align		4
.L_348:
        /*0090*/ 	.byte	0x04, 0x36
        /*0092*/ 	.short	(.L_350 - .L_349)
.L_349:
        /*0094*/ 	.word	0x00000008
.L_350:


//--------------------- .nv.info._Z10set_vectoridPd --------------------------
	.section	.nv.info._Z10set_vectoridPd,"",@"SHT_CUDA_INFO"
	.sectionflags	@""
	.align	4


	//----- nvinfo : EIATTR_CUDA_API_VERSION
	.align		4
        /*0000*/ 	.byte	0x04, 0x37
        /*0002*/ 	.short	(.L_352 - .L_351)
.L_351:
        /*0004*/ 	.word	0x00000082


	//----- nvinfo : EIATTR_KPARAM_INFO
	.align		4
.L_352:
        /*0008*/ 	.byte	0x04, 0x17
        /*000a*/ 	.short	(.L_354 - .L_353)
.L_353:
        /*000c*/ 	.word	0x00000000
        /*0010*/ 	.short	0x0002
        /*0012*/ 	.short	0x0010
        /*0014*/ 	.byte	0x00, 0xf5, 0x21, 0x00


	//----- nvinfo : EIATTR_KPARAM_INFO
	.align		4
.L_354:
        /*0018*/ 	.byte	0x04, 0x17
        /*001a*/ 	.short	(.L_356 - .L_355)
.L_355:
        /*001c*/ 	.word	0x00000000
        /*0020*/ 	.short	0x0001
        /*0022*/ 	.short	0x0008
        /*0024*/ 	.byte	0x00, 0xf0, 0x21, 0x00


	//----- nvinfo : EIATTR_KPARAM_INFO
	.align		4
.L_356:
        /*0028*/ 	.byte	0x04, 0x17
        /*002a*/ 	.short	(.L_358 - .L_357)
.L_357:
        /*002c*/ 	.word	0x00000000
        /*0030*/ 	.short	0x0000
        /*0032*/ 	.short	0x0000
        /*0034*/ 	.byte	0x00, 0xf0, 0x11, 0x00


	//----- nvinfo : EIATTR_SPARSE_MMA_MASK
	.align		4
.L_358:
        /*0038*/ 	.byte	0x03, 0x50
        /*003a*/ 	.short	0x0000


	//----- nvinfo : EIATTR_MAXREG_COUNT
	.align		4
        /*003c*/ 	.byte	0x03, 0x1b
        /*003e*/ 	.short	0x00ff


	//----- nvinfo : EIATTR_MERCURY_ISA_VERSION
	.align		4
        /*0040*/ 	.byte	0x03, 0x5f
        /*0042*/ 	.short	0x0101


	//----- nvinfo : EIATTR_VRC_CTA_INIT_COUNT
	.align		4
        /*0044*/ 	.byte	0x02, 0x4a
	.zero		1
	.zero		1


	//----- nvinfo : EIATTR_EXIT_INSTR_OFFSETS
	.align		4
        /*0048*/ 	.byte	0x04, 0x1c
        /*004a*/ 	.short	(.L_360 - .L_359)


	//   ....[0]....
.L_359:
        /*004c*/ 	.word	0x00000070


	//   ....[1]....
        /*0050*/ 	.word	0x000000d0


	//----- nvinfo : EIATTR_CBANK_PARAM_SIZE
	.align		4
.L_360:
        /*0054*/ 	.byte	0x03, 0x19
        /*0056*/ 	.short	0x0018


	//----- nvinfo : EIATTR_PARAM_CBANK
	.align		4
        /*0058*/ 	.byte	0x04, 0x0a
        /*005a*/ 	.short	(.L_362 - .L_361)
	.align		4
.L_361:
        /*005c*/ 	.word	index@(.nv.constant0._Z10set_vectoridPd)
        /*0060*/ 	.short	0x0380
        /*0062*/ 	.short	0x0018


	//----- nvinfo : EIATTR_SW_WAR
	.align		4
.L_362:
        /*0064*/ 	.byte	0x04, 0x36
        /*0066*/ 	.short	(.L_364 - .L_363)
.L_363:
        /*0068*/ 	.word	0x00000008
.L_364:


//--------------------- .nv.callgraph             --------------------------
	.section	.nv.callgraph,"",@"SHT_CUDA_CALLGRAPH"
	.align	4
	.sectionentsize	8
	.align		4
        /*0000*/ 	.word	0x00000000
	.align		4
        /*0004*/ 	.word	0xffffffff
	.align		4
        /*0008*/ 	.word	index@(_Z12prepCELLCSIGjjjPiS_S_)
	.align		4
        /*000c*/ 	.word	index@(vprintf)
	.align		4
        /*0010*/ 	.word	index@(_Z6addCRSjjPdPiS0_S_S0_S0_S_S0_S0_)
	.align		4
        /*0014*/ 	.word	index@(vprintf)
	.align		4
        /*0018*/ 	.word	index@(_Z9kroneckerjjPdPiS0_S_S0_S0_S_S0_S0_)
	.align		4
        /*001c*/ 	.word	index@(vprintf)
	.align		4
        /*0020*/ 	.word	index@(_Z16assembleIdentityjPdPiS0_)
	.align		4
        /*0024*/ 	.word	index@(vprintf)
	.align		4
        /*0028*/ 	.word	index@(_Z17assemble1DLaplacejPdPiS0_)
	.align		4
        /*002c*/ 	.word	index@(vprintf)
	.align		4
        /*0030*/ 	.word	0x00000000
	.align		4
        /*0034*/ 	.word	0xfffffffe
	.align		4
        /*0038*/ 	.word	0x00000000
	.align		4
        /*003c*/ 	.word	0xfffffffd
	.align		4
        /*0040*/ 	.word	0x00000000
	.align		4
        /*0044*/ 	.word	0xfffffffc


//--------------------- .nv.constant4             --------------------------
	.section	.nv.constant4,"a",@progbits
	.align	8
	.align		8
.nv.constant4:
        /*0000*/ 	.dword	$str
	.align		8
        /*0008*/ 	.dword	vprintf


//--------------------- .text._Z7lanczosjP15CELLCSIG_matrixS0_ --------------------------
	.section	.text._Z7lanczosjP15CELLCSIG_matrixS0_,"ax",@progbits
	.align	128
        .global         _Z7lanczosjP15CELLCSIG_matrixS0_
        .type           _Z7lanczosjP15CELLCSIG_matrixS0_,@function
        .size           _Z7lanczosjP15CELLCSIG_matrixS0_,(.L_x_95 - _Z7lanczosjP15CELLCSIG_matrixS0_)
        .other          _Z7lanczosjP15CELLCSIG_matrixS0_,@"STO_CUDA_ENTRY STV_DEFAULT"
_Z7lanczosjP15CELLCSIG_matrixS0_:
.text._Z7lanczosjP15CELLCSIG_matrixS0_:
[----:B------:R-:W-:Y:S01]  /*0000*/  LDC R1, c[0x0][0x37c] ;  /* 0x0000df00ff017b82 */ /* 0x000fe20000000800 */
[----:B------:R-:W-:Y:S05]  /*0010*/  EXIT ;  /* 0x000000000000794d */ /* 0x000fea0003800000 */
.L_x_0:
[----:B------:R-:W-:-:S00]  /*0020*/  BRA `(.L_x_0) ;  /* 0xfffffffc00fc7947 */ /* 0x000fc0000383ffff */
[----:B------:R-:W-:-:S00]  /*0030*/  NOP ;  /* 0x0000000000007918 */ /* 0x000fc00000000000 */
        /* <DEDUP_REMOVED lines=12> */
.L_x_95:


//--------------------- .text._Z16matvecCELLCSIGMAjjPdPiS0_S0_S_S_ --------------------------
	.section	.text._Z16matvecCELLCSIGMAjjPdPiS0_S0_S_S_,"ax",@progbits
	.align	128
        .global         _Z16matvecCELLCSIGMAjjPdPiS0_S0_S_S_
        .type           _Z16matvecCELLCSIGMAjjPdPiS0_S0_S_S_,@function
        .size           _Z16matvecCELLCSIGMAjjPdPiS0_S0_S_S_,(.L_x_96 - _Z16matvecCELLCSIGMAjjPdPiS0_S0_S_S_)
        .other          _Z16matvecCELLCSIGMAjjPdPiS0_S0_S_S_,@"STO_CUDA_ENTRY STV_DEFAULT"
_Z16matvecCELLCSIGMAjjPdPiS0_S0_S_S_:
.text._Z16matvecCELLCSIGMAjjPdPiS0_S0_S_S_:
[----:B------:R-:W-:Y:S01]  /*0000*/  LDC R1, c[0x0][0x37c] ;  /* 0x0000df00ff017b82 */ /* 0x000fe20000000800 */
[----:B------:R-:W0:Y:S01]  /*0010*/  S2R R5, SR_CTAID.Y ;  /* 0x0000000000057919 */ /* 0x000e220000002600 */
[----:B------:R-:W0:Y:S01]  /*0020*/  LDCU UR4, c[0x0][0x364] ;  /* 0x00006c80ff0477ac */ /* 0x000e220008000800 */
[----:B------:R-:W0:Y:S01]  /*0030*/  S2R R6, SR_TID.Y ;  /* 0x0000000000067919 */ /* 0x000e220000002200 */
[----:B------:R-:W1:Y:S01]  /*0040*/  LDCU UR5, c[0x0][0x380] ;  /* 0x00007000ff0577ac */ /* 0x000e620008000800 */
[----:B0-----:R-:W-:-:S05]  /*0050*/  IMAD R0, R5, UR4, R6 ;  /* 0x0000000405007c24 */ /* 0x001fca000f8e0206 */
[----:B-1----:R-:W-:-:S13]  /*0060*/  ISETP.GE.U32.AND P0, PT, R0, UR5, PT ;  /* 0x0000000500007c0c */ /* 0x002fda000bf06070 */
[----:B------:R-:W-:Y:S05]  /*0070*/  @P0 EXIT ;  /* 0x000000000000094d */ /* 0x000fea0003800000 */
[----:B------:R-:W0:Y:S01]  /*0080*/  LDC.64 R2, c[0x0][0x3a0] ;  /* 0x0000e800ff027b82 */ /* 0x000e220000000a00 */
[----:B------:R-:W1:Y:S01]  /*0090*/  LDCU.64 UR4, c[0x0][0x358] ;  /* 0x00006b00ff0477ac */ /* 0x000e620008000a00 */
[----:B0-----:R-:W-:-:S06]  /*00a0*/  IMAD.WIDE.U32 R2, R5, 0x4, R2 ;  /* 0x0000000405027825 */ /* 0x001fcc00078e0002 */
[----:B-1----:R-:W2:Y:S01]  /*00b0*/  LDG.E R2, desc[UR4][R2.64] ;  /* 0x0000000402027981 */ /* 0x002ea2000c1e1900 */
[----:B------:R-:W-:Y:S02]  /*00c0*/  CS2R R20, SRZ ;  /* 0x0000000000147805 */ /* 0x000fe4000001ff00 */
[----:B--2---:R-:W-:-:S13]  /*00d0*/  ISETP.NE.AND P0, PT, R2, RZ, PT ;  /* 0x000000ff0200720c */ /* 0x004fda0003f05270 */
[----:B------:R-:W-:Y:S05]  /*00e0*/  @!P0 BRA `(.L_x_1) ;  /* 0x0000000800b48947 */ /* 0x000fea0003800000 */
[----:B------:R-:W0:Y:S02]  /*00f0*/  LDC.64 R8, c[0x0][0x398] ;  /* 0x0000e600ff087b82 */ /* 0x000e240000000a00 */
[----:B0-----:R-:W-:-:S05]  /*0100*/  IMAD.WIDE.U32 R8, R5, 0x4, R8 ;  /* 0x0000000405087825 */ /* 0x001fca00078e0008 */
[----:B------:R-:W2:Y:S01]  /*0110*/  LDG.E R5, desc[UR4][R8.64] ;  /* 0x0000000408057981 */ /* 0x000ea2000c1e1900 */
[C---:B------:R-:W-:Y:S02]  /*0120*/  ISETP.GE.U32.AND P1, PT, R2.reuse, 0x8, PT ;  /* 0x000000080200780c */ /* 0x040fe40003f26070 */
[----:B------:R-:W-:Y:S02]  /*0130*/  CS2R R20, SRZ ;  /* 0x0000000000147805 */ /* 0x000fe4000001ff00 */
[----:B------:R-:W-:-:S04]  /*0140*/  LOP3.LUT R4, R2, 0x7, RZ, 0xc0, !PT ;  /* 0x0000000702047812 */ /* 0x000fc800078ec0ff */
[----:B------:R-:W-:Y:S02]  /*0150*/  ISETP.NE.AND P0, PT, R4, RZ, PT ;  /* 0x000000ff0400720c */ /* 0x000fe40003f05270 */
[----:B--2---:R-:W-:Y:S01]  /*0160*/  IADD3 R5, PT, PT, R5, R6, RZ ;  /* 0x0000000605057210 */ /* 0x004fe20007ffe0ff */
[----:B------:R-:W-:Y:S02]  /*0170*/  HFMA2 R6, -RZ, RZ, 0, 0 ;  /* 0x00000000ff067431 */ /* 0x000fe400000001ff */
[----:B------:R-:W-:Y:S08]  /*0180*/  @!P1 BRA `(.L_x_2) ;  /* 0x0000000400489947 */ /* 0x000ff00003800000 */
[----:B------:R-:W0:Y:S01]  /*0190*/  LDC R8, c[0x0][0x384] ;  /* 0x0000e100ff087b82 */ /* 0x000e220000000800 */
[----:B------:R-:W-:Y:S02]  /*01a0*/  LOP3.LUT R6, R2, 0xfffffff8, RZ, 0xc0, !PT ;  /* 0xfffffff802067812 */ /* 0x000fe400078ec0ff */
[----:B------:R-:W-:Y:S02]  /*01b0*/  CS2R R20, SRZ ;  /* 0x0000000000147805 */ /* 0x000fe4000001ff00 */
[-C--:B------:R-:W-:Y:S02]  /*01c0*/  MOV R7, R5.reuse ;  /* 0x0000000500077202 */ /* 0x080fe40000000f00 */
[----:B------:R-:W-:Y:S02]  /*01d0*/  IADD3 R22, PT, PT, -R6, RZ, RZ ;  /* 0x000000ff06167210 */ /* 0x000fe40007ffe1ff */
[----:B0-----:R-:W-:Y:S01]  /*01e0*/  IADD3 R9, PT, PT, R5, R8, RZ ;  /* 0x0000000805097210 */ /* 0x001fe20007ffe0ff */
[C-C-:B------:R-:W-:Y:S01]  /*01f0*/  IMAD R23, R8.reuse, 0x3, R5.reuse ;  /* 0x0000000308177824 */ /* 0x140fe200078e0205 */
[CC--:B------:R-:W-:Y:S01]  /*0200*/  LEA R3, R8.reuse, R5.reuse, 0x1 ;  /* 0x0000000508037211 */ /* 0x0c0fe200078e08ff */
[C-C-:B------:R-:W-:Y:S01]  /*0210*/  IMAD R27, R8.reuse, 0x5, R5.reuse ;  /* 0x00000005081b7824 */ /* 0x140fe200078e0205 */
[C---:B------:R-:W-:Y:S01]  /*0220*/  LEA R25, R8.reuse, R5, 0x2 ;  /* 0x0000000508197211 */ /* 0x040fe200078e10ff */
[----:B------:R-:W-:-:S02]  /*0230*/  IMAD R29, R8, 0x6, R5 ;  /* 0x00000006081d7824 */ /* 0x000fc400078e0205 */
[----:B------:R-:W-:-:S07]  /*0240*/  IMAD R24, R8, 0x7, R5 ;  /* 0x0000000708187824 */ /* 0x000fce00078e0205 */
.L_x_3:
[----:B------:R-:W0:Y:S08]  /*0250*/  LDC.64 R10, c[0x0][0x390] ;  /* 0x0000e400ff0a7b82 */ /* 0x000e300000000a00 */
[----:B------:R-:W1:Y:S01]  /*0260*/  LDC.64 R14, c[0x0][0x3a8] ;  /* 0x0000ea00ff0e7b82 */ /* 0x000e620000000a00 */
[----:B0-----:R-:W-:-:S05]  /*0270*/  IMAD.WIDE.U32 R12, R7, 0x4, R10 ;  /* 0x00000004070c7825 */ /* 0x001fca00078e000a */
[----:B------:R0:W1:Y:S02]  /*0280*/  LDG.E R19, desc[UR4][R12.64] ;  /* 0x000000040c137981 */ /* 0x000064000c1e1900 */
[----:B0-----:R-:W0:Y:S02]  /*0290*/  LDC.64 R12, c[0x0][0x388] ;  /* 0x0000e200ff0c7b82 */ /* 0x001e240000000a00 */
[----:B0-----:R-:W-:-:S06]  /*02a0*/  IMAD.WIDE.U32 R16, R7, 0x8, R12 ;  /* 0x0000000807107825 */ /* 0x001fcc00078e000c */
[----:B------:R-:W2:Y:S01]  /*02b0*/  LDG.E.64 R16, desc[UR4][R16.64] ;  /* 0x0000000410107981 */ /* 0x000ea2000c1e1b00 */
[----:B-1----:R-:W-:-:S06]  /*02c0*/  IMAD.WIDE R18, R19, 0x8, R14 ;  /* 0x0000000813127825 */ /* 0x002fcc00078e020e */
[----:B------:R-:W2:Y:S02]  /*02d0*/  LDG.E.64 R18, desc[UR4][R18.64] ;  /* 0x0000000412127981 */ /* 0x000ea4000c1e1b00 */
[----:B--2---:R-:W-:Y:S01]  /*02e0*/  DFMA R18, R16, R18, R20 ;  /* 0x000000121012722b */ /* 0x004fe20000000014 */
[----:B------:R-:W-:-:S06]  /*02f0*/  IMAD.WIDE.U32 R20, R9, 0x4, R10 ;  /* 0x0000000409147825 */ /* 0x000fcc00078e000a */
[----:B------:R-:W2:Y:S01]  /*0300*/  LDG.E R21, desc[UR4][R20.64] ;  /* 0x0000000414157981 */ /* 0x000ea2000c1e1900 */
[----:B------:R-:W-:-:S06]  /*0310*/  IMAD.WIDE.U32 R16, R9, 0x8, R12 ;  /* 0x0000000809107825 */ /* 0x000fcc00078e000c */
[----:B------:R-:W3:Y:S01]  /*0320*/  LDG.E.64 R16, desc[UR4][R16.64] ;  /* 0x0000000410107981 */ /* 0x000ee2000c1e1b00 */
[----:B--2---:R-:W-:-:S06]  /*0330*/  IMAD.WIDE R20, R21, 0x8, R14 ;  /* 0x0000000815147825 */ /* 0x004fcc00078e020e */
[----:B------:R-:W3:Y:S02]  /*0340*/  LDG.E.64 R20, desc[UR4][R20.64] ;  /* 0x0000000414147981 */ /* 0x000ee4000c1e1b00 */
[----:B---3--:R-:W-:Y:S01]  /*0350*/  DFMA R20, R16, R20, R18 ;  /* 0x000000141014722b */ /* 0x008fe20000000012 */
[----:B------:R-:W-:-:S05]  /*0360*/  IMAD.WIDE.U32 R18, R3, 0x4, R10 ;  /* 0x0000000403127825 */ /* 0x000fca00078e000a */
        /* <DEDUP_REMOVED lines=29> */
[----:B------:R-:W-:-:S05]  /*0540*/  IMAD.WIDE.U32 R10, R24, 0x4, R10 ;  /* 0x00000004180a7825 */ /* 0x000fca00078e000a */
[----:B------:R2:W3:Y:S01]  /*0550*/  LDG.E R28, desc[UR4][R10.64] ;  /* 0x000000040a1c7981 */ /* 0x0004e2000c1e1900 */
[----:B------:R-:W-:-:S06]  /*0560*/  IMAD.WIDE.U32 R16, R29, 0x8, R12 ;  /* 0x000000081d107825 */ /* 0x000fcc00078e000c */
[----:B------:R-:W4:Y:S01]  /*0570*/  LDG.E.64 R16, desc[UR4][R16.64] ;  /* 0x0000000410107981 */ /* 0x000f22000c1e1b00 */
[----:B------:R-:W-:-:S05]  /*0580*/  IMAD.WIDE.U32 R12, R24, 0x8, R12 ;  /* 0x00000008180c7825 */ /* 0x000fca00078e000c */
[----:B------:R-:W5:Y:S01]  /*0590*/  LDG.E.64 R20, desc[UR4][R12.64] ;  /* 0x000000040c147981 */ /* 0x000f62000c1e1b00 */
[----:B--2---:R-:W-:-:S06]  /*05a0*/  IMAD.WIDE R10, R26, 0x8, R14 ;  /* 0x000000081a0a7825 */ /* 0x004fcc00078e020e */
[----:B------:R-:W4:Y:S01]  /*05b0*/  LDG.E.64 R10, desc[UR4][R10.64] ;  /* 0x000000040a0a7981 */ /* 0x000f22000c1e1b00 */
[----:B---3--:R-:W-:-:S06]  /*05c0*/  IMAD.WIDE R14, R28, 0x8, R14 ;  /* 0x000000081c0e7825 */ /* 0x008fcc00078e020e */
[----:B------:R-:W5:Y:S01]  /*05d0*/  LDG.E.64 R14, desc[UR4][R14.64] ;  /* 0x000000040e0e7981 */ /* 0x000f62000c1e1b00 */
[----:B------:R-:W-:-:S04]  /*05e0*/  IADD3 R22, PT, PT, R22, 0x8, RZ ;  /* 0x0000000816167810 */ /* 0x000fc80007ffe0ff */
[----:B------:R-:W-:Y:S02]  /*05f0*/  ISETP.NE.AND P1, PT, R22, RZ, PT ;  /* 0x000000ff1600720c */ /* 0x000fe40003f25270 */
[C---:B------:R-:W-:Y:S02]  /*0600*/  LEA R9, R8.reuse, R9, 0x3 ;  /* 0x0000000908097211 */ /* 0x040fe400078e18ff */
[C---:B------:R-:W-:Y:S02]  /*0610*/  LEA R3, R8.reuse, R3, 0x3 ;  /* 0x0000000308037211 */ /* 0x040fe400078e18ff */
[C---:B------:R-:W-:Y:S02]  /*0620*/  LEA R23, R8.reuse, R23, 0x3 ;  /* 0x0000001708177211 */ /* 0x040fe400078e18ff */
[C---:B------:R-:W-:Y:S02]  /*0630*/  LEA R25, R8.reuse, R25, 0x3 ;  /* 0x0000001908197211 */ /* 0x040fe400078e18ff */
[----:B------:R-:W-:-:S02]  /*0640*/  LEA R27, R8, R27, 0x3 ;  /* 0x0000001b081b7211 */ /* 0x000fc400078e18ff */
[C---:B------:R-:W-:Y:S02]  /*0650*/  LEA R29, R8.reuse, R29, 0x3 ;  /* 0x0000001d081d7211 */ /* 0x040fe400078e18ff */
[C---:B------:R-:W-:Y:S02]  /*0660*/  LEA R24, R8.reuse, R24, 0x3 ;  /* 0x0000001808187211 */ /* 0x040fe400078e18ff */
[----:B------:R-:W-:Y:S01]  /*0670*/  LEA R7, R8, R7, 0x3 ;  /* 0x0000000708077211 */ /* 0x000fe200078e18ff */
[----:B----4-:R-:W-:-:S08]  /*0680*/  DFMA R18, R16, R10, R18 ;  /* 0x0000000a1012722b */ /* 0x010fd00000000012 */
[----:B-----5:R-:W-:Y:S01]  /*0690*/  DFMA R20, R20, R14, R18 ;  /* 0x0000000e1414722b */ /* 0x020fe20000000012 */
[----:B------:R-:W-:Y:S10]  /*06a0*/  @P1 BRA `(.L_x_3) ;  /* 0xfffffff800e81947 */ /* 0x000ff4000383ffff */
.L_x_2:
[----:B------:R-:W-:Y:S05]  /*06b0*/  @!P0 BRA `(.L_x_1) ;  /* 0x0000000400408947 */ /* 0x000fea0003800000 */
[----:B------:R-:W-:Y:S02]  /*06c0*/  ISETP.GE.U32.AND P0, PT, R4, 0x4, PT ;  /* 0x000000040400780c */ /* 0x000fe40003f06070 */
[----:B------:R-:W-:-:S04]  /*06d0*/  LOP3.LUT R7, R2, 0x3, RZ, 0xc0, !PT ;  /* 0x0000000302077812 */ /* 0x000fc800078ec0ff */
[----:B------:R-:W-:-:S07]  /*06e0*/  ISETP.NE.AND P1, PT, R7, RZ, PT ;  /* 0x000000ff0700720c */ /* 0x000fce0003f25270 */
[----:B------:R-:W-:Y:S06]  /*06f0*/  @!P0 BRA `(.L_x_4) ;  /* 0x0000000000948947 */ /* 0x000fec0003800000 */
[----:B------:R-:W0:Y:S01]  /*0700*/  LDC.64 R8, c[0x0][0x390] ;  /* 0x0000e400ff087b82 */ /* 0x000e220000000a00 */
[----:B------:R-:W1:Y:S07]  /*0710*/  LDCU UR6, c[0x0][0x384] ;  /* 0x00007080ff0677ac */ /* 0x000e6e0008000800 */
[----:B------:R-:W2:Y:S01]  /*0720*/  LDC.64 R10, c[0x0][0x388] ;  /* 0x0000e200ff0a7b82 */ /* 0x000ea20000000a00 */
[----:B-1----:R-:W-:-:S04]  /*0730*/  IMAD R19, R6, UR6, R5 ;  /* 0x0000000606137c24 */ /* 0x002fc8000f8e0205 */
[C---:B0-----:R-:W-:Y:S01]  /*0740*/  IMAD.WIDE.U32 R16, R19.reuse, 0x4, R8 ;  /* 0x0000000413107825 */ /* 0x041fe200078e0008 */
[----:B------:R-:W-:-:S04]  /*0750*/  IADD3 R13, PT, PT, R19, UR6, RZ ;  /* 0x00000006130d7c10 */ /* 0x000fc8000fffe0ff */
[----:B------:R2:W3:Y:S01]  /*0760*/  LDG.E R18, desc[UR4][R16.64] ;  /* 0x0000000410127981 */ /* 0x0004e2000c1e1900 */
[C---:B------:R-:W-:Y:S01]  /*0770*/  IMAD.WIDE.U32 R14, R13.reuse, 0x4, R8 ;  /* 0x000000040d0e7825 */ /* 0x040fe200078e0008 */
[----:B------:R-:W-:-:S05]  /*0780*/  IADD3 R23, PT, PT, R13, UR6, RZ ;  /* 0x000000060d177c10 */ /* 0x000fca000fffe0ff */
[----:B------:R-:W4:Y:S01]  /*0790*/  LDG.E R15, desc[UR4][R14.64] ;  /* 0x000000040e0f7981 */ /* 0x000f22000c1e1900 */
[C---:B------:R-:W-:Y:S01]  /*07a0*/  IMAD.WIDE.U32 R24, R23.reuse, 0x4, R8 ;  /* 0x0000000417187825 */ /* 0x040fe200078e0008 */
[----:B------:R-:W-:-:S05]  /*07b0*/  IADD3 R27, PT, PT, R23, UR6, RZ ;  /* 0x00000006171b7c10 */ /* 0x000fca000fffe0ff */
[----:B------:R-:W5:Y:S01]  /*07c0*/  LDG.E R25, desc[UR4][R24.64] ;  /* 0x0000000418197981 */ /* 0x000f62000c1e1900 */
[----:B------:R-:W-:Y:S02]  /*07d0*/  IMAD.WIDE.U32 R28, R27, 0x4, R8 ;  /* 0x000000041b1c7825 */ /* 0x000fe400078e0008 */
[----:B------:R-:W3:Y:S03]  /*07e0*/  LDC.64 R8, c[0x0][0x3a8] ;  /* 0x0000ea00ff087b82 */ /* 0x000ee60000000a00 */
[----:B------:R-:W5:Y:S01]  /*07f0*/  LDG.E R3, desc[UR4][R28.64] ;  /* 0x000000041c037981 */ /* 0x000f62000c1e1900 */
[----:B--2---:R-:W-:-:S04]  /*0800*/  IMAD.WIDE.U32 R16, R19, 0x8, R10 ;  /* 0x0000000813107825 */ /* 0x004fc800078e000a */
[--C-:B------:R-:W-:Y:S02]  /*0810*/  IMAD.WIDE.U32 R12, R13, 0x8, R10.reuse ;  /* 0x000000080d0c7825 */ /* 0x100fe400078e000a */
[----:B------:R-:W2:Y:S02]  /*0820*/  LDG.E.64 R16, desc[UR4][R16.64] ;  /* 0x0000000410107981 */ /* 0x000ea4000c1e1b00 */
[--C-:B------:R-:W-:Y:S02]  /*0830*/  IMAD.WIDE.U32 R22, R23, 0x8, R10.reuse ;  /* 0x0000000817167825 */ /* 0x100fe400078e000a */
[----:B------:R-:W2:Y:S02]  /*0840*/  LDG.E.64 R12, desc[UR4][R12.64] ;  /* 0x000000040c0c7981 */ /* 0x000ea4000c1e1b00 */
[----:B------:R-:W-:Y:S02]  /*0850*/  IMAD.WIDE.U32 R10, R27, 0x8, R10 ;  /* 0x000000081b0a7825 */ /* 0x000fe400078e000a */
[----:B------:R-:W2:Y:S04]  /*0860*/  LDG.E.64 R22, desc[UR4][R22.64] ;  /* 0x0000000416167981 */ /* 0x000ea8000c1e1b00 */
[----:B------:R-:W2:Y:S01]  /*0870*/  LDG.E.64 R10, desc[UR4][R10.64] ;  /* 0x000000040a0a7981 */ /* 0x000ea2000c1e1b00 */
[----:B---3--:R-:W-:-:S06]  /*0880*/  IMAD.WIDE R18, R18, 0x8, R8 ;  /* 0x0000000812127825 */ /* 0x008fcc00078e0208 */
[----:B------:R-:W2:Y:S01]  /*0890*/  LDG.E.64 R18, desc[UR4][R18.64] ;  /* 0x0000000412127981 */ /* 0x000ea2000c1e1b00 */
[----:B----4-:R-:W-:-:S06]  /*08a0*/  IMAD.WIDE R14, R15, 0x8, R8 ;  /* 0x000000080f0e7825 */ /* 0x010fcc00078e0208 */
[----:B------:R-:W3:Y:S01]  /*08b0*/  LDG.E.64 R14, desc[UR4][R14.64] ;  /* 0x000000040e0e7981 */ /* 0x000ee2000c1e1b00 */
[----:B-----5:R-:W-:-:S06]  /*08c0*/  IMAD.WIDE R24, R25, 0x8, R8 ;  /* 0x0000000819187825 */ /* 0x020fcc00078e0208 */
[----:B------:R-:W4:Y:S01]  /*08d0*/  LDG.E.64 R24, desc[UR4][R24.64] ;  /* 0x0000000418187981 */ /* 0x000f22000c1e1b00 */
[----:B------:R-:W-:-:S06]  /*08e0*/  IMAD.WIDE R8, R3, 0x8, R8 ;  /* 0x0000000803087825 */ /* 0x000fcc00078e0208 */
[----:B------:R-:W5:Y:S01]  /*08f0*/  LDG.E.64 R8, desc[UR4][R8.64] ;  /* 0x0000000408087981 */ /* 0x000f62000c1e1b00 */
[----:B------:R-:W-:Y:S01]  /*0900*/  IADD3 R6, PT, PT, R6, 0x4, RZ ;  /* 0x0000000406067810 */ /* 0x000fe20007ffe0ff */
[----:B--2---:R-:W-:-:S08]  /*0910*/  DFMA R16, R16, R18, R20 ;  /* 0x000000121010722b */ /* 0x004fd00000000014 */
[----:B---3--:R-:W-:-:S08]  /*0920*/  DFMA R12, R12, R14, R16 ;  /* 0x0000000e0c0c722b */ /* 0x008fd00000000010 */
[----:B----4-:R-:W-:-:S08]  /*0930*/  DFMA R12, R22, R24, R12 ;  /* 0x00000018160c722b */ /* 0x010fd0000000000c */
[----:B-----5:R-:W-:-:S11]  /*0940*/  DFMA R20, R10, R8, R12 ;  /* 0x000000080a14722b */ /* 0x020fd6000000000c */
.L_x_4:
[----:B------:R-:W-:Y:S05]  /*0950*/  @!P1 BRA `(.L_x_1) ;  /* 0x0000000000989947 */ /* 0x000fea0003800000 */
[----:B------:R-:W-:Y:S02]  /*0960*/  ISETP.NE.AND P0, PT, R7, 0x1, PT ;  /* 0x000000010700780c */ /* 0x000fe40003f05270 */
[----:B------:R-:W-:-:S04]  /*0970*/  LOP3.LUT R2, R2, 0x1, RZ, 0xc0, !PT ;  /* 0x0000000102027812 */ /* 0x000fc800078ec0ff */
[----:B------:R-:W-:-:S07]  /*0980*/  ISETP.NE.U32.AND P1, PT, R2, 0x1, PT ;  /* 0x000000010200780c */ /* 0x000fce0003f25070 */
[----:B------:R-:W-:Y:S06]  /*0990*/  @!P0 BRA `(.L_x_5) ;  /* 0x0000000000548947 */ /* 0x000fec0003800000 */
[----:B------:R-:W0:Y:S01]  /*09a0*/  LDC.64 R2, c[0x0][0x390] ;  /* 0x0000e400ff027b82 */ /* 0x000e220000000a00 */
[----:B------:R-:W1:Y:S07]  /*09b0*/  LDCU UR6, c[0x0][0x384] ;  /* 0x00007080ff0677ac */ /* 0x000e6e0008000800 */
[----:B------:R-:W2:Y:S01]  /*09c0*/  LDC.64 R10, c[0x0][0x388] ;  /* 0x0000e200ff0a7b82 */ /* 0x000ea20000000a00 */
[----:B-1----:R-:W-:-:S04]  /*09d0*/  IMAD R9, R6, UR6, R5 ;  /* 0x0000000606097c24 */ /* 0x002fc8000f8e0205 */
[C---:B0-----:R-:W-:Y:S01]  /*09e0*/  IMAD.WIDE.U32 R12, R9.reuse, 0x4, R2 ;  /* 0x00000004090c7825 */ /* 0x041fe200078e0002 */
[----:B------:R-:W-:-:S05]  /*09f0*/  IADD3 R7, PT, PT, R9, UR6, RZ ;  /* 0x0000000609077c10 */ /* 0x000fca000fffe0ff */
[----:B------:R-:W3:Y:S01]  /*0a00*/  LDG.E R13, desc[UR4][R12.64] ;  /* 0x000000040c0d7981 */ /* 0x000ee2000c1e1900 */
[----:B------:R-:W-:Y:S02]  /*0a10*/  IMAD.WIDE.U32 R16, R7, 0x4, R2 ;  /* 0x0000000407107825 */ /* 0x000fe400078e0002 */
[----:B------:R-:W3:Y:S04]  /*0a20*/  LDC.64 R2, c[0x0][0x3a8] ;  /* 0x0000ea00ff027b82 */ /* 0x000ee80000000a00 */
[----:B------:R-:W4:Y:S01]  /*0a30*/  LDG.E R17, desc[UR4][R16.64] ;  /* 0x0000000410117981 */ /* 0x000f22000c1e1900 */
[----:B--2---:R-:W-:-:S04]  /*0a40*/  IMAD.WIDE.U32 R8, R9, 0x8, R10 ;  /* 0x0000000809087825 */ /* 0x004fc800078e000a */
[----:B------:R-:W-:Y:S02]  /*0a50*/  IMAD.WIDE.U32 R10, R7, 0x8, R10 ;  /* 0x00000008070a7825 */ /* 0x000fe400078e000a */
[----:B------:R-:W2:Y:S04]  /*0a60*/  LDG.E.64 R8, desc[UR4][R8.64] ;  /* 0x0000000408087981 */ /* 0x000ea8000c1e1b00 */
[----:B------:R-:W5:Y:S01]  /*0a70*/  LDG.E.64 R10, desc[UR4][R10.64] ;  /* 0x000000040a0a7981 */ /* 0x000f62000c1e1b00 */
[----:B---3--:R-:W-:-:S06]  /*0a80*/  IMAD.WIDE R14, R13, 0x8, R2 ;  /* 0x000000080d0e7825 */ /* 0x008fcc00078e0202 */
[----:B------:R-:W2:Y:S01]  /*0a90*/  LDG.E.64 R14, desc[UR4][R14.64] ;  /* 0x000000040e0e7981 */ /* 0x000ea2000c1e1b00 */
[----:B----4-:R-:W-:-:S06]  /*0aa0*/  IMAD.WIDE R2, R17, 0x8, R2 ;  /* 0x0000000811027825 */ /* 0x010fcc00078e0202 */
[----:B------:R-:W5:Y:S01]  /*0ab0*/  LDG.E.64 R2, desc[UR4][R2.64] ;  /* 0x0000000402027981 */ /* 0x000f62000c1e1b00 */
[----:B------:R-:W-:Y:S01]  /*0ac0*/  IADD3 R6, PT, PT, R6, 0x2, RZ ;  /* 0x0000000206067810 */ /* 0x000fe20007ffe0ff */
[----:B--2---:R-:W-:-:S08]  /*0ad0*/  DFMA R20, R8, R14, R20 ;  /* 0x0000000e0814722b */ /* 0x004fd00000000014 */
[----:B-----5:R-:W-:-:S11]  /*0ae0*/  DFMA R20, R10, R2, R20 ;  /* 0x000000020a14722b */ /* 0x020fd60000000014 */
.L_x_5:
[----:B------:R-:W-:Y:S05]  /*0af0*/  @P1 BRA `(.L_x_1) ;  /* 0x0000000000301947 */ /* 0x000fea0003800000 */
[----:B------:R-:W0:Y:S01]  /*0b00*/  LDC.64 R2, c[0x0][0x390] ;  /* 0x0000e400ff027b82 */ /* 0x000e220000000a00 */
[----:B------:R-:W1:Y:S02]  /*0b10*/  LDCU UR6, c[0x0][0x384] ;  /* 0x00007080ff0677ac */ /* 0x000e640008000800 */
[----:B-1----:R-:W-:-:S05]  /*0b20*/  IMAD R9, R6, UR6, R5 ;  /* 0x0000000606097c24 */ /* 0x002fca000f8e0205 */
[----:B------:R-:W1:Y:S01]  /*0b30*/  LDC.64 R6, c[0x0][0x3a8] ;  /* 0x0000ea00ff067b82 */ /* 0x000e620000000a00 */
[----:B0-----:R-:W-:-:S07]  /*0b40*/  IMAD.WIDE.U32 R4, R9, 0x4, R2 ;  /* 0x0000000409047825 */ /* 0x001fce00078e0002 */
[----:B------:R-:W0:Y:S01]  /*0b50*/  LDC.64 R2, c[0x0][0x388] ;  /* 0x0000e200ff027b82 */ /* 0x000e220000000a00 */
[----:B------:R-:W1:Y:S01]  /*0b60*/  LDG.E R5, desc[UR4][R4.64] ;  /* 0x0000000404057981 */ /* 0x000e62000c1e1900 */
[----:B0-----:R-:W-:-:S06]  /*0b70*/  IMAD.WIDE.U32 R2, R9, 0x8, R2 ;  /* 0x0000000809027825 */ /* 0x001fcc00078e0002 */
[----:B------:R-:W2:Y:S01]  /*0b80*/  LDG.E.64 R2, desc[UR4][R2.64] ;  /* 0x0000000402027981 */ /* 0x000ea2000c1e1b00 */
[----:B-1----:R-:W-:-:S06]  /*0b90*/  IMAD.WIDE R6, R5, 0x8, R6 ;  /* 0x0000000805067825 */ /* 0x002fcc00078e0206 */
[----:B------:R-:W2:Y:S02]  /*0ba0*/  LDG.E.64 R6, desc[UR4][R6.64] ;  /* 0x0000000406067981 */ /* 0x000ea4000c1e1b00 */
[----:B--2---:R-:W-:-:S11]  /*0bb0*/  DFMA R20, R2, R6, R20 ;  /* 0x000000060214722b */ /* 0x004fd60000000014 */
.L_x_1:
[----:B------:R-:W0:Y:S02]  /*0bc0*/  LDC.64 R2, c[0x0][0x3b0] ;  /* 0x0000ec00ff027b82 */ /* 0x000e240000000a00 */
[----:B0-----:R-:W-:-:S05]  /*0bd0*/  IMAD.WIDE.U32 R2, R0, 0x8, R2 ;  /* 0x0000000800027825 */ /* 0x001fca00078e0002 */
[----:B------:R-:W-:Y:S01]  /*0be0*/  STG.E.64 desc[UR4][R2.64], R20 ;  /* 0x0000001402007986 */ /* 0x000fe2000c101b04 */
[----:B------:R-:W-:Y:S05]  /*0bf0*/  EXIT ;  /* 0x000000000000794d */ /* 0x000fea0003800000 */
.L_x_6:
        /* <DEDUP_REMOVED lines=16> */
.L_x_96:


//--------------------- .text._Z9matvecCRSjPdPiS0_S_S_ --------------------------
	.section	.text._Z9matvecCRSjPdPiS0_S_S_,"ax",@progbits
	.align	128
        .global         _Z9matvecCRSjPdPiS0_S_S_
        .type           _Z9matvecCRSjPdPiS0_S_S_,@function
        .size           _Z9matvecCRSjPdPiS0_S_S_,(.L_x_97 - _Z9matvecCRSjPdPiS0_S_S_)
        .other          _Z9matvecCRSjPdPiS0_S_S_,@"STO_CUDA_ENTRY STV_DEFAULT"
_Z9matvecCRSjPdPiS0_S_S_:
.text._Z9matvecCRSjPdPiS0_S_S_:
        /* <DEDUP_REMOVED lines=10> */
[----:B0-----:R-:W-:-:S05]  /*00a0*/  IMAD.WIDE.U32 R2, R0, 0x4, R2 ;  /* 0x0000000400027825 */ /* 0x001fca00078e0002 */
[----:B-1----:R-:W2:Y:S04]  /*00b0*/  LDG.E R5, desc[UR4][R2.64] ;  /* 0x0000000402057981 */ /* 0x002ea8000c1e1900 */
[----:B------:R-:W2:Y:S01]  /*00c0*/  LDG.E R4, desc[UR4][R2.64+0x4] ;  /* 0x0000040402047981 */ /* 0x000ea2000c1e1900 */
[----:B------:R-:W-:Y:S01]  /*00d0*/  BSSY.RECONVERGENT B0, `(.L_x_7) ;  /* 0x00000e3000007945 */ /* 0x000fe20003800200 */
[----:B------:R-:W-:Y:S02]  /*00e0*/  CS2R R12, SRZ ;  /* 0x00000000000c7805 */ /* 0x000fe4000001ff00 */
[----:B--2---:R-:W-:-:S13]  /*00f0*/  ISETP.GE.U32.AND P0, PT, R5, R4, PT ;  /* 0x000000040500720c */ /* 0x004fda0003f06070 */
[----:B------:R-:W-:Y:S05]  /*0100*/  @P0 BRA `(.L_x_8) ;  /* 0x0000000c007c0947 */ /* 0x000fea0003800000 */
[C---:B------:R-:W-:Y:S01]  /*0110*/  VIADDMNMX.U32 R4, R5.reuse, 0x1, R4, !PT ;  /* 0x0000000105047846 */ /* 0x040fe20007800004 */
[----:B------:R-:W-:Y:S01]  /*0120*/  BSSY.RECONVERGENT B1, `(.L_x_9) ;  /* 0x000006e000017945 */ /* 0x000fe20003800200 */
[----:B------:R-:W-:Y:S02]  /*0130*/  CS2R R12, SRZ ;  /* 0x00000000000c7805 */ /* 0x000fe4000001ff00 */
[CC--:B------:R-:W-:Y:S02]  /*0140*/  IADD3 R2, PT, PT, -R5.reuse, R4.reuse, RZ ;  /* 0x0000000405027210 */ /* 0x0c0fe40007ffe1ff */
[----:B------:R-:W-:Y:S02]  /*0150*/  IADD3 R4, PT, PT, R5, -R4, RZ ;  /* 0x8000000405047210 */ /* 0x000fe40007ffe0ff */
[----:B------:R-:W-:Y:S02]  /*0160*/  LOP3.LUT R3, R2, 0xf, RZ, 0xc0, !PT ;  /* 0x0000000f02037812 */ /* 0x000fe400078ec0ff */
[----:B------:R-:W-:-:S02]  /*0170*/  ISETP.GT.U32.AND P1, PT, R4, -0x10, PT ;  /* 0xfffffff00400780c */ /* 0x000fc40003f24070 */
[----:B------:R-:W-:-:S11]  /*0180*/  ISETP.NE.AND P0, PT, R3, RZ, PT ;  /* 0x000000ff0300720c */ /* 0x000fd60003f05270 */
[----:B------:R-:W-:Y:S05]  /*0190*/  @P1 BRA `(.L_x_10) ;  /* 0x0000000400981947 */ /* 0x000fea0003800000 */
[----:B------:R-:W0:Y:S01]  /*01a0*/  LDC.64 R6, c[0x0][0x388] ;  /* 0x0000e200ff067b82 */ /* 0x000e220000000a00 */
[----:B------:R-:W-:Y:S02]  /*01b0*/  LOP3.LUT R4, R2, 0xfffffff0, RZ, 0xc0, !PT ;  /* 0xfffffff002047812 */ /* 0x000fe400078ec0ff */
[----:B------:R-:W-:Y:S02]  /*01c0*/  CS2R R12, SRZ ;  /* 0x00000000000c7805 */ /* 0x000fe4000001ff00 */
[----:B------:R-:W-:-:S03]  /*01d0*/  IADD3 R4, PT, PT, -R4, RZ, RZ ;  /* 0x000000ff04047210 */ /* 0x000fc60007ffe1ff */
[----:B------:R-:W1:Y:S01]  /*01e0*/  LDC.64 R8, c[0x0][0x390] ;  /* 0x0000e400ff087b82 */ /* 0x000e620000000a00 */
[----:B0-----:R-:W-:-:S03]  /*01f0*/  IMAD.WIDE.U32 R6, R5, 0x8, R6 ;  /* 0x0000000805067825 */ /* 0x001fc600078e0006 */
[----:B------:R-:W-:Y:S01]  /*0200*/  IADD3 R14, P1, PT, R6, 0x40, RZ ;  /* 0x00000040060e7810 */ /* 0x000fe20007f3e0ff */
[----:B-1----:R-:W-:-:S03]  /*0210*/  IMAD.WIDE.U32 R8, R5, 0x4, R8 ;  /* 0x0000000405087825 */ /* 0x002fc600078e0008 */
[----:B------:R-:W-:Y:S02]  /*0220*/  IADD3.X R15, PT, PT, RZ, R7, RZ, P1, !PT ;  /* 0x00000007ff0f7210 */ /* 0x000fe40000ffe4ff */
[----:B------:R-:W-:-:S04]  /*0230*/  IADD3 R6, P2, PT, R8, 0x20, RZ ;  /* 0x0000002008067810 */ /* 0x000fc80007f5e0ff */
[----:B------:R-:W-:-:S09]  /*0240*/  IADD3.X R7, PT, PT, RZ, R9, RZ, P2, !PT ;  /* 0x00000009ff077210 */ /* 0x000fd200017fe4ff */
.L_x_11:
[----:B------:R-:W2:Y:S01]  /*0250*/  LDG.E R21, desc[UR4][R6.64+-0x20] ;  /* 0xffffe00406157981 */ /* 0x000ea2000c1e1900 */
[----:B------:R-:W2:Y:S03]  /*0260*/  LDC.64 R8, c[0x0][0x3a0] ;  /* 0x0000e800ff087b82 */ /* 0x000ea60000000a00 */
[----:B------:R-:W3:Y:S01]  /*0270*/  LDG.E R29, desc[UR4][R6.64+-0x1c] ;  /* 0xffffe404061d7981 */ /* 0x000ee2000c1e1900 */
[----:B------:R-:W-:Y:S01]  /*0280*/  MOV R10, R14 ;  /* 0x0000000e000a7202 */ /* 0x000fe20000000f00 */
[----:B------:R-:W-:Y:S02]  /*0290*/  IMAD.MOV.U32 R11, RZ, RZ, R15 ;  /* 0x000000ffff0b7224 */ /* 0x000fe400078e000f */
[----:B------:R-:W4:Y:S04]  /*02a0*/  LDG.E R27, desc[UR4][R6.64+-0x18] ;  /* 0xffffe804061b7981 */ /* 0x000f28000c1e1900 */
[----:B------:R-:W5:Y:S04]  /*02b0*/  LDG.E.64 R16, desc[UR4][R10.64+-0x40] ;  /* 0xffffc0040a107981 */ /* 0x000f68000c1e1b00 */
[----:B------:R-:W5:Y:S04]  /*02c0*/  LDG.E R19, desc[UR4][R6.64+-0x14] ;  /* 0xffffec0406137981 */ /* 0x000f68000c1e1900 */
[----:B------:R-:W5:Y:S01]  /*02d0*/  LDG.E.64 R24, desc[UR4][R10.64+-0x38] ;  /* 0xffffc8040a187981 */ /* 0x000f62000c1e1b00 */
[----:B--2---:R-:W-:-:S06]  /*02e0*/  IMAD.WIDE R20, R21, 0x8, R8 ;  /* 0x0000000815147825 */ /* 0x004fcc00078e0208 */
[----:B------:R-:W2:Y:S01]  /*02f0*/  LDG.E.64 R20, desc[UR4][R20.64] ;  /* 0x0000000414147981 */ /* 0x000ea2000c1e1b00 */
[----:B---3--:R-:W-:-:S05]  /*0300*/  IMAD.WIDE R28, R29, 0x8, R8 ;  /* 0x000000081d1c7825 */ /* 0x008fca00078e0208 */
[----:B------:R-:W3:Y:S01]  /*0310*/  LDG.E.64 R14, desc[UR4][R28.64] ;  /* 0x000000041c0e7981 */ /* 0x000ee2000c1e1b00 */
[----:B----4-:R-:W-:-:S05]  /*0320*/  IMAD.WIDE R26, R27, 0x8, R8 ;  /* 0x000000081b1a7825 */ /* 0x010fca00078e0208 */
[----:B------:R-:W4:Y:S01]  /*0330*/  LDG.E.64 R22, desc[UR4][R26.64] ;  /* 0x000000041a167981 */ /* 0x000f22000c1e1b00 */
[----:B-----5:R-:W-:-:S03]  /*0340*/  IMAD.WIDE R18, R19, 0x8, R8 ;  /* 0x0000000813127825 */ /* 0x020fc600078e0208 */
[----:B------:R-:W5:Y:S04]  /*0350*/  LDG.E R29, desc[UR4][R6.64+-0x8] ;  /* 0xfffff804061d7981 */ /* 0x000f68000c1e1900 */
[----:B------:R-:W5:Y:S04]  /*0360*/  LDG.E.64 R18, desc[UR4][R18.64] ;  /* 0x0000000412127981 */ /* 0x000f68000c1e1b00 */
[----:B------:R-:W5:Y:S01]  /*0370*/  LDG.E R27, desc[UR4][R6.64+-0x4] ;  /* 0xfffffc04061b7981 */ /* 0x000f62000c1e1900 */
[----:B--2---:R-:W-:-:S03]  /*0380*/  DFMA R20, R16, R20, R12 ;  /* 0x000000141014722b */ /* 0x004fc6000000000c */
[----:B------:R-:W2:Y:S04]  /*0390*/  LDG.E R17, desc[UR4][R6.64+-0x10] ;  /* 0xfffff00406117981 */ /* 0x000ea8000c1e1900 */
[----:B------:R-:W4:Y:S01]  /*03a0*/  LDG.E.64 R12, desc[UR4][R10.64+-0x30] ;  /* 0xffffd0040a0c7981 */ /* 0x000f22000c1e1b00 */
[----:B---3--:R-:W-:-:S03]  /*03b0*/  DFMA R24, R24, R14, R20 ;  /* 0x0000000e1818722b */ /* 0x008fc60000000014 */
[----:B------:R-:W3:Y:S04]  /*03c0*/  LDG.E R21, desc[UR4][R6.64+-0xc] ;  /* 0xfffff40406157981 */ /* 0x000ee8000c1e1900 */
[----:B------:R-:W5:Y:S01]  /*03d0*/  LDG.E.64 R14, desc[UR4][R10.64+-0x28] ;  /* 0xffffd8040a0e7981 */ /* 0x000f62000c1e1b00 */
[--C-:B--2---:R-:W-:Y:S01]  /*03e0*/  IMAD.WIDE R16, R17, 0x8, R8.reuse ;  /* 0x0000000811107825 */ /* 0x104fe200078e0208 */
[----:B----4-:R-:W-:Y:S02]  /*03f0*/  DFMA R22, R12, R22, R24 ;  /* 0x000000160c16722b */ /* 0x010fe40000000018 */
[----:B------:R-:W2:Y:S04]  /*0400*/  LDG.E.64 R12, desc[UR4][R10.64+-0x20] ;  /* 0xffffe0040a0c7981 */ /* 0x000ea8000c1e1b00 */
[----:B------:R-:W2:Y:S01]  /*0410*/  LDG.E.64 R16, desc[UR4][R16.64] ;  /* 0x0000000410107981 */ /* 0x000ea2000c1e1b00 */
[----:B---3--:R-:W-:Y:S01]  /*0420*/  IMAD.WIDE R20, R21, 0x8, R8 ;  /* 0x0000000815147825 */ /* 0x008fe200078e0208 */
[----:B-----5:R-:W-:-:S02]  /*0430*/  DFMA R18, R14, R18, R22 ;  /* 0x000000120e12722b */ /* 0x020fc40000000016 */
[----:B------:R-:W3:Y:S04]  /*0440*/  LDG.E.64 R14, desc[UR4][R10.64+-0x18] ;  /* 0xffffe8040a0e7981 */ /* 0x000ee8000c1e1b00 */
[----:B------:R-:W3:Y:S01]  /*0450*/  LDG.E.64 R20, desc[UR4][R20.64] ;  /* 0x0000000414147981 */ /* 0x000ee2000c1e1b00 */
[----:B------:R-:W-:-:S05]  /*0460*/  IMAD.WIDE R28, R29, 0x8, R8 ;  /* 0x000000081d1c7825 */ /* 0x000fca00078e0208 */
[----:B------:R-:W4:Y:S01]  /*0470*/  LDG.E.64 R24, desc[UR4][R28.64] ;  /* 0x000000041c187981 */ /* 0x000f22000c1e1b00 */
[----:B------:R-:W-:-:S05]  /*0480*/  IMAD.WIDE R26, R27, 0x8, R8 ;  /* 0x000000081b1a7825 */ /* 0x000fca00078e0208 */
[----:B------:R-:W5:Y:S04]  /*0490*/  LDG.E.64 R22, desc[UR4][R26.64] ;  /* 0x000000041a167981 */ /* 0x000f68000c1e1b00 */
[----:B------:R-:W5:Y:S04]  /*04a0*/  LDG.E R29, desc[UR4][R6.64+0xc] ;  /* 0x00000c04061d7981 */ /* 0x000f68000c1e1900 */
[----:B------:R-:W5:Y:S01]  /*04b0*/  LDG.E R27, desc[UR4][R6.64+0x10] ;  /* 0x00001004061b7981 */ /* 0x000f62000c1e1900 */
[----:B--2---:R-:W-:-:S03]  /*04c0*/  DFMA R16, R12, R16, R18 ;  /* 0x000000100c10722b */ /* 0x004fc60000000012 */
[----:B------:R-:W4:Y:S04]  /*04d0*/  LDG.E.64 R12, desc[UR4][R10.64+-0x10] ;  /* 0xfffff0040a0c7981 */ /* 0x000f28000c1e1b00 */
[----:B------:R-:W2:Y:S01]  /*04e0*/  LDG.E R19, desc[UR4][R6.64] ;  /* 0x0000000406137981 */ /* 0x000ea2000c1e1900 */
[----:B---3--:R-:W-:-:S03]  /*04f0*/  DFMA R20, R14, R20, R16 ;  /* 0x000000140e14722b */ /* 0x008fc60000000010 */
[----:B------:R-:W3:Y:S04]  /*0500*/  LDG.E R15, desc[UR4][R6.64+0x4] ;  /* 0x00000404060f7981 */ /* 0x000ee8000c1e1900 */
[----:B------:R-:W5:Y:S01]  /*0510*/  LDG.E.64 R16, desc[UR4][R10.64+-0x8] ;  /* 0xfffff8040a107981 */ /* 0x000f62000c1e1b00 */
[----:B----4-:R-:W-:-:S03]  /*0520*/  DFMA R24, R12, R24, R20 ;  /* 0x000000180c18722b */ /* 0x010fc60000000014 */
[----:B------:R-:W4:Y:S01]  /*0530*/  LDG.E R13, desc[UR4][R6.64+0x8] ;  /* 0x00000804060d7981 */ /* 0x000f22000c1e1900 */
[----:B--2---:R-:W-:-:S03]  /*0540*/  IMAD.WIDE R18, R19, 0x8, R8 ;  /* 0x0000000813127825 */ /* 0x004fc600078e0208 */
[----:B------:R-:W2:Y:S04]  /*0550*/  LDG.E.64 R20, desc[UR4][R10.64] ;  /* 0x000000040a147981 */ /* 0x000ea8000c1e1b00 */
[----:B------:R-:W2:Y:S01]  /*0560*/  LDG.E.64 R18, desc[UR4][R18.64] ;  /* 0x0000000412127981 */ /* 0x000ea2000c1e1b00 */
[--C-:B---3--:R-:W-:Y:S01]  /*0570*/  IMAD.WIDE R14, R15, 0x8, R8.reuse ;  /* 0x000000080f0e7825 */ /* 0x108fe200078e0208 */
[----:B-----5:R-:W-:Y:S02]  /*0580*/  DFMA R22, R16, R22, R24 ;  /* 0x000000161016722b */ /* 0x020fe40000000018 */
[----:B------:R-:W3:Y:S04]  /*0590*/  LDG.E.64 R16, desc[UR4][R10.64+0x8] ;  /* 0x000008040a107981 */ /* 0x000ee8000c1e1b00 */
[----:B------:R-:W3:Y:S04]  /*05a0*/  LDG.E.64 R14, desc[UR4][R14.64] ;  /* 0x000000040e0e7981 */ /* 0x000ee8000c1e1b00 */
[----:B------:R-:W5:Y:S01]  /*05b0*/  LDG.E.64 R24, desc[UR4][R10.64+0x10] ;  /* 0x000010040a187981 */ /* 0x000f62000c1e1b00 */
[----:B----4-:R-:W-:-:S06]  /*05c0*/  IMAD.WIDE R12, R13, 0x8, R8 ;  /* 0x000000080d0c7825 */ /* 0x010fcc00078e0208 */
[----:B------:R-:W5:Y:S01]  /*05d0*/  LDG.E.64 R12, desc[UR4][R12.64] ;  /* 0x000000040c0c7981 */ /* 0x000f62000c1e1b00 */
[----:B--2---:R-:W-:Y:S01]  /*05e0*/  DFMA R18, R20, R18, R22 ;  /* 0x000000121412722b */ /* 0x004fe20000000016 */
[----:B------:R-:W-:Y:S02]  /*05f0*/  IMAD.WIDE R28, R29, 0x8, R8 ;  /* 0x000000081d1c7825 */ /* 0x000fe400078e0208 */
[----:B------:R-:W2:Y:S04]  /*0600*/  LDG.E R21, desc[UR4][R6.64+0x14] ;  /* 0x0000140406157981 */ /* 0x000ea8000c1e1900 */
[----:B------:R-:W4:Y:S01]  /*0610*/  LDG.E R23, desc[UR4][R6.64+0x18] ;  /* 0x0000180406177981 */ /* 0x000f22000c1e1900 */
[----:B---3--:R-:W-:-:S03]  /*0620*/  DFMA R14, R16, R14, R18 ;  /* 0x0000000e100e722b */ /* 0x008fc60000000012 */
[----:B------:R-:W3:Y:S04]  /*0630*/  LDG.E.64 R18, desc[UR4][R10.64+0x18] ;  /* 0x000018040a127981 */ /* 0x000ee8000c1e1b00 */
[----:B------:R-:W3:Y:S01]  /*0640*/  LDG.E.64 R16, desc[UR4][R28.64] ;  /* 0x000000041c107981 */ /* 0x000ee2000c1e1b00 */
[----:B-----5:R-:W-:Y:S01]  /*0650*/  DFMA R24, R24, R12, R14 ;  /* 0x0000000c1818722b */ /* 0x020fe2000000000e */
[--C-:B------:R-:W-:Y:S02]  /*0660*/  IMAD.WIDE R14, R27, 0x8, R8.reuse ;  /* 0x000000081b0e7825 */ /* 0x100fe400078e0208 */
[----:B------:R-:W5:Y:S04]  /*0670*/  LDG.E.64 R12, desc[UR4][R10.64+0x20] ;  /* 0x000020040a0c7981 */ /* 0x000f68000c1e1b00 */
[----:B------:R-:W5:Y:S04]  /*0680*/  LDG.E R27, desc[UR4][R6.64+0x1c] ;  /* 0x00001c04061b7981 */ /* 0x000f68000c1e1900 */
[----:B------:R-:W5:Y:S01]  /*0690*/  LDG.E.64 R14, desc[UR4][R14.64] ;  /* 0x000000040e0e7981 */ /* 0x000f62000c1e1b00 */
[----:B--2---:R-:W-:Y:S01]  /*06a0*/  IMAD.WIDE R20, R21, 0x8, R8 ;  /* 0x0000000815147825 */ /* 0x004fe200078e0208 */
[----:B---3--:R-:W-:-:S02]  /*06b0*/  DFMA R16, R18, R16, R24 ;  /* 0x000000101210722b */ /* 0x008fc40000000018 */
[----:B------:R-:W2:Y:S01]  /*06c0*/  LDG.E.64 R18, desc[UR4][R10.64+0x28] ;  /* 0x000028040a127981 */ /* 0x000ea2000c1e1b00 */
[----:B----4-:R-:W-:-:S03]  /*06d0*/  IMAD.WIDE R22, R23, 0x8, R8 ;  /* 0x0000000817167825 */ /* 0x010fc600078e0208 */
[----:B------:R-:W2:Y:S04]  /*06e0*/  LDG.E.64 R20, desc[UR4][R20.64] ;  /* 0x0000000414147981 */ /* 0x000ea8000c1e1b00 */
[----:B------:R-:W3:Y:S04]  /*06f0*/  LDG.E.64 R22, desc[UR4][R22.64] ;  /* 0x0000000416167981 */ /* 0x000ee8000c1e1b00 */
[----:B------:R-:W3:Y:S01]  /*0700*/  LDG.E.64 R24, desc[UR4][R10.64+0x30] ;  /* 0x000030040a187981 */ /* 0x000ee2000c1e1b00 */
[----:B-----5:R-:W-:Y:S01]  /*0710*/  IMAD.WIDE R8, R27, 0x8, R8 ;  /* 0x000000081b087825 */ /* 0x020fe200078e0208 */
[----:B------:R-:W-:-:S02]  /*0720*/  DFMA R16, R12, R14, R16 ;  /* 0x0000000e0c10722b */ /* 0x000fc40000000010 */
[----:B------:R-:W4:Y:S04]  /*0730*/  LDG.E.64 R12, desc[UR4][R10.64+0x38] ;  /* 0x000038040a0c7981 */ /* 0x000f28000c1e1b00 */
[----:B------:R-:W4:Y:S01]  /*0740*/  LDG.E.64 R8, desc[UR4][R8.64] ;  /* 0x0000000408087981 */ /* 0x000f22000c1e1b00 */
[----:B------:R-:W-:Y:S01]  /*0750*/  IADD3 R4, PT, PT, R4, 0x10, RZ ;  /* 0x0000001004047810 */ /* 0x000fe20007ffe0ff */
[----:B--2---:R-:W-:-:S03]  /*0760*/  DFMA R16, R18, R20, R16 ;  /* 0x000000141210722b */ /* 0x004fc60000000010 */
[----:B------:R-:W-:-:S05]  /*0770*/  ISETP.NE.AND P1, PT, R4, RZ, PT ;  /* 0x000000ff0400720c */ /* 0x000fca0003f25270 */
[----:B---3--:R-:W-:Y:S01]  /*0780*/  DFMA R16, R24, R22, R16 ;  /* 0x000000161810722b */ /* 0x008fe20000000010 */
[----:B------:R-:W-:Y:S02]  /*0790*/  IADD3 R14, P2, PT, R10, 0x80, RZ ;  /* 0x000000800a0e7810 */ /* 0x000fe40007f5e0ff */
[----:B------:R-:W-:Y:S02]  /*07a0*/  IADD3 R6, P3, PT, R6, 0x40, RZ ;  /* 0x0000004006067810 */ /* 0x000fe40007f7e0ff */
[----:B------:R-:W-:Y:S02]  /*07b0*/  IADD3.X R15, PT, PT, RZ, R11, RZ, P2, !PT ;  /* 0x0000000bff0f7210 */ /* 0x000fe400017fe4ff */
[----:B------:R-:W-:Y:S02]  /*07c0*/  IADD3.X R7, PT, PT, RZ, R7, RZ, P3, !PT ;  /* 0x00000007ff077210 */ /* 0x000fe40001ffe4ff */
[----:B------:R-:W-:Y:S01]  /*07d0*/  IADD3 R5, PT, PT, R5, 0x10, RZ ;  /* 0x0000001005057810 */ /* 0x000fe20007ffe0ff */
[----:B----4-:R-:W-:Y:S01]  /*07e0*/  DFMA R12, R12, R8, R16 ;  /* 0x000000080c0c722b */ /* 0x010fe20000000010 */
[----:B------:R-:W-:Y:S10]  /*07f0*/  @P1 BRA `(.L_x_11) ;  /* 0xfffffff800941947 */ /* 0x000ff4000383ffff */
.L_x_10:
[----:B------:R-:W-:Y:S05]  /*0800*/  BSYNC.RECONVERGENT B1 ;  /* 0x0000000000017941 */ /* 0x000fea0003800200 */
.L_x_9:
[----:B------:R-:W-:Y:S05]  /*0810*/  @!P0 BRA `(.L_x_8) ;  /* 0x0000000400b88947 */ /* 0x000fea0003800000 */
[----:B------:R-:W-:Y:S01]  /*0820*/  ISETP.GE.U32.AND P0, PT, R3, 0x8, PT ;  /* 0x000000080300780c */ /* 0x000fe20003f06070 */
[----:B------:R-:W-:Y:S01]  /*0830*/  BSSY.RECONVERGENT B1, `(.L_x_12) ;  /* 0x0000032000017945 */ /* 0x000fe20003800200 */
[----:B------:R-:W-:-:S04]  /*0840*/  LOP3.LUT R4, R2, 0x7, RZ, 0xc0, !PT ;  /* 0x0000000702047812 */ /* 0x000fc800078ec0ff */
[----:B------:R-:W-:-:S07]  /*0850*/  ISETP.NE.AND P1, PT, R4, RZ, PT ;  /* 0x000000ff0400720c */ /* 0x000fce0003f25270 */
[----:B------:R-:W-:Y:S06]  /*0860*/  @!P0 BRA `(.L_x_13) ;  /* 0x0000000000b88947 */ /* 0x000fec0003800000 */
[----:B------:R-:W0:Y:S08]  /*0870*/  LDC.64 R28, c[0x0][0x390] ;  /* 0x0000e400ff1c7b82 */ /* 0x000e300000000a00 */
[----:B------:R-:W1:Y:S08]  /*0880*/  LDC.64 R8, c[0x0][0x3a0] ;  /* 0x0000e800ff087b82 */ /* 0x000e700000000a00 */
[----:B------:R-:W2:Y:S01]  /*0890*/  LDC.64 R6, c[0x0][0x388] ;  /* 0x0000e200ff067b82 */ /* 0x000ea20000000a00 */
[----:B0-----:R-:W-:-:S05]  /*08a0*/  IMAD.WIDE.U32 R28, R5, 0x4, R28 ;  /* 0x00000004051c7825 */ /* 0x001fca00078e001c */
[----:B------:R-:W1:Y:S04]  /*08b0*/  LDG.E R19, desc[UR4][R28.64] ;  /* 0x000000041c137981 */ /* 0x000e68000c1e1900 */
[----:B------:R-:W3:Y:S04]  /*08c0*/  LDG.E R23, desc[UR4][R28.64+0x4] ;  /* 0x000004041c177981 */ /* 0x000ee8000c1e1900 */
[----:B------:R-:W4:Y:S01]  /*08d0*/  LDG.E R21, desc[UR4][R28.64+0x8] ;  /* 0x000008041c157981 */ /* 0x000f22000c1e1900 */
[----:B--2---:R-:W-:-:S03]  /*08e0*/  IMAD.WIDE.U32 R6, R5, 0x8, R6 ;  /* 0x0000000805067825 */ /* 0x004fc600078e0006 */
[----:B------:R-:W2:Y:S04]  /*08f0*/  LDG.E R11, desc[UR4][R28.64+0xc] ;  /* 0x00000c041c0b7981 */ /* 0x000ea8000c1e1900 */
[----:B------:R-:W5:Y:S04]  /*0900*/  LDG.E.64 R24, desc[UR4][R6.64] ;  /* 0x0000000406187981 */ /* 0x000f68000c1e1b00 */
[----:B------:R-:W5:Y:S04]  /*0910*/  LDG.E.64 R16, desc[UR4][R6.64+0x8] ;  /* 0x0000080406107981 */ /* 0x000f68000c1e1b00 */
[----:B------:R-:W5:Y:S04]  /*0920*/  LDG.E R15, desc[UR4][R28.64+0x10] ;  /* 0x000010041c0f7981 */ /* 0x000f68000c1e1900 */
[----:B------:R-:W5:Y:S04]  /*0930*/  LDG.E R27, desc[UR4][R28.64+0x14] ;  /* 0x000014041c1b7981 */ /* 0x000f68000c1e1900 */
[----:B------:R-:W5:Y:S01]  /*0940*/  LDG.E R3, desc[UR4][R28.64+0x1c] ;  /* 0x00001c041c037981 */ /* 0x000f62000c1e1900 */
[----:B-1----:R-:W-:-:S06]  /*0950*/  IMAD.WIDE R18, R19, 0x8, R8 ;  /* 0x0000000813127825 */ /* 0x002fcc00078e0208 */
[----:B------:R-:W5:Y:S01]  /*0960*/  LDG.E.64 R18, desc[UR4][R18.64] ;  /* 0x0000000412127981 */ /* 0x000f62000c1e1b00 */
[----:B---3--:R-:W-:-:S06]  /*0970*/  IMAD.WIDE R22, R23, 0x8, R8 ;  /* 0x0000000817167825 */ /* 0x008fcc00078e0208 */
[----:B------:R-:W3:Y:S01]  /*0980*/  LDG.E.64 R22, desc[UR4][R22.64] ;  /* 0x0000000416167981 */ /* 0x000ee2000c1e1b00 */
[----:B----4-:R-:W-:-:S06]  /*0990*/  IMAD.WIDE R20, R21, 0x8, R8 ;  /* 0x0000000815147825 */ /* 0x010fcc00078e0208 */
[----:B------:R-:W4:Y:S01]  /*09a0*/  LDG.E.64 R20, desc[UR4][R20.64] ;  /* 0x0000000414147981 */ /* 0x000f22000c1e1b00 */
[----:B--2---:R-:W-:-:S06]  /*09b0*/  IMAD.WIDE R10, R11, 0x8, R8 ;  /* 0x000000080b0a7825 */ /* 0x004fcc00078e0208 */
[----:B------:R-:W2:Y:S01]  /*09c0*/  LDG.E.64 R10, desc[UR4][R10.64] ;  /* 0x000000040a0a7981 */ /* 0x000ea2000c1e1b00 */
[----:B-----5:R-:W-:-:S03]  /*09d0*/  DFMA R12, R24, R18, R12 ;  /* 0x00000012180c722b */ /* 0x020fc6000000000c */
[----:B------:R-:W4:Y:S04]  /*09e0*/  LDG.E.64 R18, desc[UR4][R6.64+0x10] ;  /* 0x0000100406127981 */ /* 0x000f28000c1e1b00 */
[----:B------:R-:W5:Y:S01]  /*09f0*/  LDG.E R25, desc[UR4][R28.64+0x18] ;  /* 0x000018041c197981 */ /* 0x000f62000c1e1900 */
[----:B---3--:R-:W-:-:S03]  /*0a00*/  DFMA R22, R16, R22, R12 ;  /* 0x000000161016722b */ /* 0x008fc6000000000c */
[----:B------:R-:W2:Y:S01]  /*0a10*/  LDG.E.64 R12, desc[UR4][R6.64+0x18] ;  /* 0x00001804060c7981 */ /* 0x000ea2000c1e1b00 */
[----:B------:R-:W-:-:S03]  /*0a20*/  IMAD.WIDE R14, R15, 0x8, R8 ;  /* 0x000000080f0e7825 */ /* 0x000fc600078e0208 */
[----:B------:R-:W3:Y:S04]  /*0a30*/  LDG.E.64 R16, desc[UR4][R6.64+0x20] ;  /* 0x0000200406107981 */ /* 0x000ee8000c1e1b00 */
[----:B------:R-:W3:Y:S01]  /*0a40*/  LDG.E.64 R14, desc[UR4][R14.64] ;  /* 0x000000040e0e7981 */ /* 0x000ee2000c1e1b00 */
[----:B----4-:R-:W-:Y:S01]  /*0a50*/  DFMA R18, R18, R20, R22 ;  /* 0x000000141212722b */ /* 0x010fe20000000016 */
[--C-:B------:R-:W-:Y:S02]  /*0a60*/  IMAD.WIDE R22, R27, 0x8, R8.reuse ;  /* 0x000000081b167825 */ /* 0x100fe400078e0208 */
[----:B------:R-:W4:Y:S02]  /*0a70*/  LDG.E.64 R20, desc[UR4][R6.64+0x28] ;  /* 0x0000280406147981 */ /* 0x000f24000c1e1b00 */
[----:B-----5:R-:W-:-:S02]  /*0a80*/  IMAD.WIDE R24, R25, 0x8, R8 ;  /* 0x0000000819187825 */ /* 0x020fc400078e0208 */
[----:B------:R-:W4:Y:S01]  /*0a90*/  LDG.E.64 R22, desc[UR4][R22.64] ;  /* 0x0000000416167981 */ /* 0x000f22000c1e1b00 */
[----:B--2---:R-:W-:-:S03]  /*0aa0*/  DFMA R12, R12, R10, R18 ;  /* 0x0000000a0c0c722b */ /* 0x004fc60000000012 */
[----:B------:R-:W2:Y:S01]  /*0ab0*/  LDG.E.64 R10, desc[UR4][R6.64+0x30] ;  /* 0x00003004060a7981 */ /* 0x000ea2000c1e1b00 */
[----:B------:R-:W-:-:S03]  /*0ac0*/  IMAD.WIDE R18, R3, 0x8, R8 ;  /* 0x0000000803127825 */ /* 0x000fc600078e0208 */
[----:B------:R-:W2:Y:S04]  /*0ad0*/  LDG.E.64 R24, desc[UR4][R24.64] ;  /* 0x0000000418187981 */ /* 0x000ea8000c1e1b00 */
[----:B------:R-:W5:Y:S04]  /*0ae0*/  LDG.E.64 R8, desc[UR4][R6.64+0x38] ;  /* 0x0000380406087981 */ /* 0x000f68000c1e1b00 */
[----:B------:R-:W5:Y:S01]  /*0af0*/  LDG.E.64 R18, desc[UR4][R18.64] ;  /* 0x0000000412127981 */ /* 0x000f62000c1e1b00 */
[----:B---3--:R-:W-:Y:S01]  /*0b00*/  DFMA R12, R16, R14, R12 ;  /* 0x0000000e100c722b */ /* 0x008fe2000000000c */
[----:B------:R-:W-:-:S07]  /*0b10*/  VIADD R5, R5, 0x8 ;  /* 0x0000000805057836 */ /* 0x000fce0000000000 */
[----:B----4-:R-:W-:-:S08]  /*0b20*/  DFMA R12, R20, R22, R12 ;  /* 0x00000016140c722b */ /* 0x010fd0000000000c */
[----:B--2---:R-:W-:-:S08]  /*0b30*/  DFMA R12, R10, R24, R12 ;  /* 0x000000180a0c722b */ /* 0x004fd0000000000c */
[----:B-----5:R-:W-:-:S11]  /*0b40*/  DFMA R12, R8, R18, R12 ;  /* 0x00000012080c722b */ /* 0x020fd6000000000c */
.L_x_13:
[----:B------:R-:W-:Y:S05]  /*0b50*/  BSYNC.RECONVERGENT B1 ;  /* 0x0000000000017941 */ /* 0x000fea0003800200 */
.L_x_12:
        /* <DEDUP_REMOVED lines=12> */
[----:B------:R-:W4:Y:S04]  /*0c20*/  LDG.E R7, desc[UR4][R2.64+0x8] ;  /* 0x0000080402077981 */ /* 0x000f28000c1e1900 */
[----:B------:R-:W5:Y:S01]  /*0c30*/  LDG.E R19, desc[UR4][R2.64+0xc] ;  /* 0x00000c0402137981 */ /* 0x000f62000c1e1900 */
[----:B--2---:R-:W-:-:S05]  /*0c40*/  IMAD.WIDE.U32 R22, R5, 0x8, R22 ;  /* 0x0000000805167825 */ /* 0x004fca00078e0016 */
[----:B------:R-:W2:Y:S04]  /*0c50*/  LDG.E.64 R14, desc[UR4][R22.64] ;  /* 0x00000004160e7981 */ /* 0x000ea8000c1e1b00 */
[----:B------:R-:W2:Y:S04]  /*0c60*/  LDG.E.64 R8, desc[UR4][R22.64+0x8] ;  /* 0x0000080416087981 */ /* 0x000ea8000c1e1b00 */
[----:B------:R-:W2:Y:S01]  /*0c70*/  LDG.E.64 R2, desc[UR4][R22.64+0x10] ;  /* 0x0000100416027981 */ /* 0x000ea2000c1e1b00 */
[----:B-1----:R-:W-:-:S04]  /*0c80*/  IMAD.WIDE R16, R17, 0x8, R20 ;  /* 0x0000000811107825 */ /* 0x002fc800078e0214 */
[--C-:B---3--:R-:W-:Y:S02]  /*0c90*/  IMAD.WIDE R10, R11, 0x8, R20.reuse ;  /* 0x000000080b0a7825 */ /* 0x108fe400078e0214 */
[----:B------:R-:W2:Y:S02]  /*0ca0*/  LDG.E.64 R16, desc[UR4][R16.64] ;  /* 0x0000000410107981 */ /* 0x000ea4000c1e1b00 */
[--C-:B----4-:R-:W-:Y:S02]  /*0cb0*/  IMAD.WIDE R6, R7, 0x8, R20.reuse ;  /* 0x0000000807067825 */ /* 0x110fe400078e0214 */
[----:B------:R-:W3:Y:S02]  /*0cc0*/  LDG.E.64 R10, desc[UR4][R10.64] ;  /* 0x000000040a0a7981 */ /* 0x000ee4000c1e1b00 */
[----:B-----5:R-:W-:Y:S02]  /*0cd0*/  IMAD.WIDE R24, R19, 0x8, R20 ;  /* 0x0000000813187825 */ /* 0x020fe400078e0214 */
[----:B------:R-:W4:Y:S04]  /*0ce0*/  LDG.E.64 R6, desc[UR4][R6.64] ;  /* 0x0000000406067981 */ /* 0x000f28000c1e1b00 */
[----:B------:R-:W5:Y:S04]  /*0cf0*/  LDG.E.64 R20, desc[UR4][R22.64+0x18] ;  /* 0x0000180416147981 */ /* 0x000f68000c1e1b00 */
[----:B------:R-:W5:Y:S01]  /*0d00*/  LDG.E.64 R24, desc[UR4][R24.64] ;  /* 0x0000000418187981 */ /* 0x000f62000c1e1b00 */
[----:B------:R-:W-:Y:S01]  /*0d10*/  IADD3 R5, PT, PT, R5, 0x4, RZ ;  /* 0x0000000405057810 */ /* 0x000fe20007ffe0ff */
[----:B--2---:R-:W-:-:S08]  /*0d20*/  DFMA R14, R14, R16, R12 ;  /* 0x000000100e0e722b */ /* 0x004fd0000000000c */
[----:B---3--:R-:W-:-:S08]  /*0d30*/  DFMA R8, R8, R10, R14 ;  /* 0x0000000a0808722b */ /* 0x008fd0000000000e */
[----:B----4-:R-:W-:-:S08]  /*0d40*/  DFMA R2, R2, R6, R8 ;  /* 0x000000060202722b */ /* 0x010fd00000000008 */
[----:B-----5:R-:W-:-:S11]  /*0d50*/  DFMA R12, R20, R24, R2 ;  /* 0x00000018140c722b */ /* 0x020fd60000000002 */
.L_x_15:
[----:B------:R-:W-:Y:S05]  /*0d60*/  BSYNC.RECONVERGENT B1 ;  /* 0x0000000000017941 */ /* 0x000fea0003800200 */
.L_x_14:
[----:B------:R-:W-:Y:S05]  /*0d70*/  @!P1 BRA `(.L_x_8) ;  /* 0x0000000000609947 */ /* 0x000fea0003800000 */
[----:B------:R-:W0:Y:S01]  /*0d80*/  LDC.64 R6, c[0x0][0x390] ;  /* 0x0000e400ff067b82 */ /* 0x000e220000000a00 */
[----:B------:R-:W-:-:S07]  /*0d90*/  IMAD.MOV R18, RZ, RZ, -R18 ;  /* 0x000000ffff127224 */ /* 0x000fce00078e0a12 */
[----:B------:R-:W1:Y:S08]  /*0da0*/  LDC.64 R8, c[0x0][0x388] ;  /* 0x0000e200ff087b82 */ /* 0x000e700000000a00 */
[----:B------:R-:W2:Y:S01]  /*0db0*/  LDC.64 R2, c[0x0][0x3a0] ;  /* 0x0000e800ff027b82 */ /* 0x000ea20000000a00 */
[----:B0-----:R-:W-:-:S04]  /*0dc0*/  IMAD.WIDE.U32 R6, R5, 0x4, R6 ;  /* 0x0000000405067825 */ /* 0x001fc800078e0006 */
[----:B-1----:R-:W-:Y:S01]  /*0dd0*/  IMAD.WIDE.U32 R4, R5, 0x8, R8 ;  /* 0x0000000805047825 */ /* 0x002fe200078e0008 */
[----:B------:R-:W-:Y:S02]  /*0de0*/  MOV R8, R6 ;  /* 0x0000000600087202 */ /* 0x000fe40000000f00 */
[----:B------:R-:W-:Y:S02]  /*0df0*/  MOV R9, R7 ;  /* 0x0000000700097202 */ /* 0x000fe40000000f00 */
[----:B------:R-:W-:Y:S02]  /*0e00*/  MOV R10, R4 ;  /* 0x00000004000a7202 */ /* 0x000fe40000000f00 */
[----:B------:R-:W-:-:S07]  /*0e10*/  MOV R11, R5 ;  /* 0x00000005000b7202 */ /* 0x000fce0000000f00 */
.L_x_16:
[----:B------:R-:W2:Y:S01]  /*0e20*/  LDG.E R7, desc[UR4][R8.64] ;  /* 0x0000000408077981 */ /* 0x000ea2000c1e1900 */
[----:B------:R-:W-:Y:S02]  /*0e30*/  MOV R4, R10 ;  /* 0x0000000a00047202 */ /* 0x000fe40000000f00 */
[----:B------:R-:W-:-:S06]  /*0e40*/  MOV R5, R11 ;  /* 0x0000000b00057202 */ /* 0x000fcc0000000f00 */
[----:B------:R-:W3:Y:S01]  /*0e50*/  LDG.E.64 R4, desc[UR4][R4.64] ;  /* 0x0000000404047981 */ /* 0x000ee2000c1e1b00 */
[----:B------:R-:W-:Y:S01]  /*0e60*/  IADD3 R18, PT, PT, R18, 0x1, RZ ;  /* 0x0000000112127810 */ /* 0x000fe20007ffe0ff */
[----:B--2---:R-:W-:-:S06]  /*0e70*/  IMAD.WIDE R6, R7, 0x8, R2 ;  /* 0x0000000807067825 */ /* 0x004fcc00078e0202 */
[----:B------:R-:W3:Y:S01]  /*0e80*/  LDG.E.64 R6, desc[UR4][R6.64] ;  /* 0x0000000406067981 */ /* 0x000ee2000c1e1b00 */
[----:B------:R-:W-:Y:S02]  /*0e90*/  ISETP.NE.AND P0, PT, R18, RZ, PT ;  /* 0x000000ff1200720c */ /* 0x000fe40003f05270 */
[----:B------:R-:W-:Y:S02]  /*0ea0*/  IADD3 R8, P1, PT, R8, 0x4, RZ ;  /* 0x0000000408087810 */ /* 0x000fe40007f3e0ff */
[----:B------:R-:W-:Y:S02]  /*0eb0*/  IADD3 R10, P2, PT, R10, 0x8, RZ ;  /* 0x000000080a0a7810 */ /* 0x000fe40007f5e0ff */
[----:B------:R-:W-:Y:S02]  /*0ec0*/  IADD3.X R9, PT, PT, RZ, R9, RZ, P1, !PT ;  /* 0x00000009ff097210 */ /* 0x000fe40000ffe4ff */
[----:B------:R-:W-:Y:S01]  /*0ed0*/  IADD3.X R11, PT, PT, RZ, R11, RZ, P2, !PT ;  /* 0x0000000bff0b7210 */ /* 0x000fe200017fe4ff */
[----:B---3--:R-:W-:-:S04]  /*0ee0*/  DFMA R12, R4, R6, R12 ;  /* 0x00000006040c722b */ /* 0x008fc8000000000c */
[----:B------:R-:W-:Y:S07]  /*0ef0*/  @P0 BRA `(.L_x_16) ;  /* 0xfffffffc00c80947 */ /* 0x000fee000383ffff */
.L_x_8:
[----:B------:R-:W-:Y:S05]  /*0f00*/  BSYNC.RECONVERGENT B0 ;  /* 0x0000000000007941 */ /* 0x000fea0003800200 */
.L_x_7:
[----:B------:R-:W0:Y:S02]  /*0f10*/  LDC.64 R2, c[0x0][0x3a8] ;  /* 0x0000ea00ff027b82 */ /* 0x000e240000000a00 */
[----:B0-----:R-:W-:-:S05]  /*0f20*/  IMAD.WIDE.U32 R2, R0, 0x8, R2 ;  /* 0x0000000800027825 */ /* 0x001fca00078e0002 */
[----:B------:R-:W-:Y:S01]  /*0f30*/  STG.E.64 desc[UR4][R2.64], R12 ;  /* 0x0000000c02007986 */ /* 0x000fe2000c101b04 */
[----:B------:R-:W-:Y:S05]  /*0f40*/  EXIT ;  /* 0x000000000000794d */ /* 0x000fea0003800000 */
.L_x_17:
        /* <DEDUP_REMOVED lines=11> */
.L_x_97:


//--------------------- .text._Z13CRStoCELLCSIGjjjPdPiS0_S_S0_S0_S0_ --------------------------
	.section	.text._Z13CRStoCELLCSIGjjjPdPiS0_S_S0_S0_S0_,"ax",@progbits
	.align	128
        .global         _Z13CRStoCELLCSIGjjjPdPiS0_S_S0_S0_S0_
        .type           _Z13CRStoCELLCSIGjjjPdPiS0_S_S0_S0_S0_,@function
        .size           _Z13CRStoCELLCSIGjjjPdPiS0_S_S0_S0_S0_,(.L_x_98 - _Z13CRStoCELLCSIGjjjPdPiS0_S_S0_S0_S0_)
        .other          _Z13CRStoCELLCSIGjjjPdPiS0_S_S0_S0_S0_,@"STO_CUDA_ENTRY STV_DEFAULT"
_Z13CRStoCELLCSIGjjjPdPiS0_S_S0_S0_S0_:
.text._Z13CRStoCELLCSIGjjjPdPiS0_S_S0_S0_S0_:
[----:B------:R-:W-:Y:S01]  /*0000*/  LDC R1, c[0x0][0x37c] ;  /* 0x0000df00ff017b82 */ /* 0x000fe20000000800 */
[----:B------:R-:W0:Y:S07]  /*0010*/  S2R R11, SR_CTAID.Y ;  /* 0x00000000000b7919 */ /* 0x000e2e0000002600 */
[----:B------:R-:W0:Y:S01]  /*0020*/  LDC.64 R4, c[0x0][0x3c0] ;  /* 0x0000f000ff047b82 */ /* 0x000e220000000a00 */
[----:B------:R-:W1:Y:S01]  /*0030*/  LDCU.64 UR6, c[0x0][0x358] ;  /* 0x00006b00ff0677ac */ /* 0x000e620008000a00 */
[----:B0-----:R-:W-:-:S05]  /*0040*/  IMAD.WIDE.U32 R4, R11, 0x4, R4 ;  /* 0x000000040b047825 */ /* 0x001fca00078e0004 */
[----:B-1----:R-:W2:Y:S02]  /*0050*/  LDG.E R0, desc[UR6][R4.64] ;  /* 0x0000000604007981 */ /* 0x002ea4000c1e1900 */
[----:B--2---:R-:W-:-:S13]  /*0060*/  ISETP.NE.AND P0, PT, R0, RZ, PT ;  /* 0x000000ff0000720c */ /* 0x004fda0003f05270 */
[----:B------:R-:W-:Y:S05]  /*0070*/  @!P0 EXIT ;  /* 0x000000000000894d */ /* 0x000fea0003800000 */
[----:B------:R-:W0:Y:S01]  /*0080*/  S2R R0, SR_TID.Y ;  /* 0x0000000000007919 */ /* 0x000e220000002200 */
[----:B------:R-:W1:Y:S01]  /*0090*/  LDC.64 R2, c[0x0][0x3b8] ;  /* 0x0000ee00ff027b82 */ /* 0x000e620000000a00 */
[----:B------:R-:W0:Y:S01]  /*00a0*/  LDCU UR4, c[0x0][0x364] ;  /* 0x00006c80ff0477ac */ /* 0x000e220008000800 */
[----:B------:R-:W2:Y:S06]  /*00b0*/  LDCU UR5, c[0x0][0x388] ;  /* 0x00007100ff0577ac */ /* 0x000eac0008000800 */
[----:B------:R-:W3:Y:S01]  /*00c0*/  LDC.64 R6, c[0x0][0x3a0] ;  /* 0x0000e800ff067b82 */ /* 0x000ee20000000a00 */
[----:B-1----:R-:W-:-:S04]  /*00d0*/  IMAD.WIDE.U32 R2, R11, 0x4, R2 ;  /* 0x000000040b027825 */ /* 0x002fc800078e0002 */
[----:B0-----:R-:W-:Y:S01]  /*00e0*/  IMAD R9, R11, UR4, R0 ;  /* 0x000000040b097c24 */ /* 0x001fe2000f8e0200 */
[----:B------:R-:W-:-:S03]  /*00f0*/  UMOV UR4, URZ ;  /* 0x000000ff00047c82 */ /* 0x000fc60008000000 */
[C---:B---3--:R-:W-:Y:S01]  /*0100*/  IMAD.WIDE.U32 R6, R9.reuse, 0x4, R6 ;  /* 0x0000000409067825 */ /* 0x048fe200078e0006 */
[----:B--2---:R-:W-:-:S13]  /*0110*/  ISETP.GE.U32.AND P0, PT, R9, UR5, PT ;  /* 0x0000000509007c0c */ /* 0x004fda000bf06070 */
.L_x_18:
[----:B------:R-:W2:Y:S01]  /*0120*/  LDG.E R11, desc[UR6][R6.64] ;  /* 0x00000006060b7981 */ /* 0x000ea2000c1e1900 */
[----:B------:R-:W0:Y:S03]  /*0130*/  LDC R15, c[0x0][0x380] ;  /* 0x0000e000ff0f7b82 */ /* 0x000e260000000800 */
[----:B------:R-:W3:Y:S05]  /*0140*/  LDG.E R8, desc[UR6][R6.64+0x4] ;  /* 0x0000040606087981 */ /* 0x000eea000c1e1900 */
[----:B------:R-:W1:Y:S08]  /*0150*/  LDC.64 R12, c[0x0][0x3a8] ;  /* 0x0000ea00ff0c7b82 */ /* 0x000e700000000a00 */
[----:B------:R-:W4:Y:S01]  /*0160*/  LDC.64 R18, c[0x0][0x390] ;  /* 0x0000e400ff127b82 */ /* 0x000f220000000a00 */
[----:B--2---:R-:W-:-:S04]  /*0170*/  LOP3.LUT R9, RZ, R11, RZ, 0x33, !PT ;  /* 0x0000000bff097212 */ /* 0x004fc800078e33ff */
[----:B---3--:R-:W-:-:S04]  /*0180*/  IADD3 R8, PT, PT, R8, R9, RZ ;  /* 0x0000000908087210 */ /* 0x008fc80007ffe0ff */
[----:B------:R-:W-:-:S13]  /*0190*/  ISETP.GE.U32.AND P1, PT, R8, UR4, !P0 ;  /* 0x0000000408007c0c */ /* 0x000fda000c726070 */
[----:B------:R-:W2:Y:S01]  /*01a0*/  @!P1 LDG.E R9, desc[UR6][R2.64] ;  /* 0x0000000602099981 */ /* 0x000ea2000c1e1900 */
[----:B0-----:R-:W-:-:S05]  /*01b0*/  IMAD R10, R15, UR4, R0 ;  /* 0x000000040f0a7c24 */ /* 0x001fca000f8e0200 */
[----:B--2---:R-:W-:-:S05]  /*01c0*/  @!P1 IADD3 R9, PT, PT, R9, R10, RZ ;  /* 0x0000000a09099210 */ /* 0x004fca0007ffe0ff */
[----:B-1----:R-:W-:Y:S02]  /*01d0*/  @!P1 IMAD.WIDE.U32 R14, R9, 0x8, R12 ;  /* 0x00000008090e9825 */ /* 0x002fe400078e000c */
[----:B------:R-:W0:Y:S03]  /*01e0*/  LDC.64 R8, c[0x0][0x3b0] ;  /* 0x0000ec00ff087b82 */ /* 0x000e260000000a00 */
[----:B------:R1:W-:Y:S04]  /*01f0*/  @!P1 STG.E.64 desc[UR6][R14.64], RZ ;  /* 0x000000ff0e009986 */ /* 0x0003e8000c101b06 */
[----:B------:R-:W2:Y:S01]  /*0200*/  @!P1 LDG.E R17, desc[UR6][R2.64] ;  /* 0x0000000602119981 */ /* 0x000ea2000c1e1900 */
[----:B------:R-:W-:-:S05]  /*0210*/  @P1 IADD3 R11, PT, PT, R11, UR4, RZ ;  /* 0x000000040b0b1c10 */ /* 0x000fca000fffe0ff */
[----:B----4-:R-:W-:Y:S01]  /*0220*/  @P1 IMAD.WIDE.U32 R18, R11, 0x8, R18 ;  /* 0x000000080b121825 */ /* 0x010fe200078e0012 */
[----:B-1----:R-:W1:Y:S01]  /*0230*/  LDC.64 R14, c[0x0][0x398] ;  /* 0x0000e600ff0e7b82 */ /* 0x002e620000000a00 */
[----:B--2---:R-:W-:-:S05]  /*0240*/  @!P1 IADD3 R17, PT, PT, R10, R17, RZ ;  /* 0x000000110a119210 */ /* 0x004fca0007ffe0ff */
[----:B0-----:R-:W-:-:S05]  /*0250*/  @!P1 IMAD.WIDE.U32 R16, R17, 0x4, R8 ;  /* 0x0000000411109825 */ /* 0x001fca00078e0008 */
[----:B------:R0:W-:Y:S04]  /*0260*/  @!P1 STG.E desc[UR6][R16.64], RZ ;  /* 0x000000ff10009986 */ /* 0x0001e8000c101906 */
[----:B------:R-:W2:Y:S04]  /*0270*/  @P1 LDG.E R21, desc[UR6][R2.64] ;  /* 0x0000000602151981 */ /* 0x000ea8000c1e1900 */
[----:B------:R-:W3:Y:S01]  /*0280*/  @P1 LDG.E.64 R18, desc[UR6][R18.64] ;  /* 0x0000000612121981 */ /* 0x000ee2000c1e1b00 */
[----:B--2---:R-:W-:-:S05]  /*0290*/  @P1 IADD3 R21, PT, PT, R10, R21, RZ ;  /* 0x000000150a151210 */ /* 0x004fca0007ffe0ff */
[----:B------:R-:W-:-:S05]  /*02a0*/  @P1 IMAD.WIDE.U32 R12, R21, 0x8, R12 ;  /* 0x00000008150c1825 */ /* 0x000fca00078e000c */
[----:B---3--:R0:W-:Y:S04]  /*02b0*/  @P1 STG.E.64 desc[UR6][R12.64], R18 ;  /* 0x000000120c001986 */ /* 0x0081e8000c101b06 */
[----:B------:R-:W2:Y:S04]  /*02c0*/  @P1 LDG.E R11, desc[UR6][R6.64] ;  /* 0x00000006060b1981 */ /* 0x000ea8000c1e1900 */
[----:B------:R-:W3:Y:S01]  /*02d0*/  @P1 LDG.E R21, desc[UR6][R2.64] ;  /* 0x0000000602151981 */ /* 0x000ee2000c1e1900 */
[----:B--2---:R-:W-:-:S05]  /*02e0*/  @P1 IADD3 R11, PT, PT, R11, UR4, RZ ;  /* 0x000000040b0b1c10 */ /* 0x004fca000fffe0ff */
[----:B-1----:R-:W-:-:S06]  /*02f0*/  @P1 IMAD.WIDE.U32 R14, R11, 0x4, R14 ;  /* 0x000000040b0e1825 */ /* 0x002fcc00078e000e */
[----:B------:R-:W2:Y:S01]  /*0300*/  @P1 LDG.E R15, desc[UR6][R14.64] ;  /* 0x000000060e0f1981 */ /* 0x000ea2000c1e1900 */
[----:B---3--:R-:W-:-:S05]  /*0310*/  @P1 IADD3 R21, PT, PT, R10, R21, RZ ;  /* 0x000000150a151210 */ /* 0x008fca0007ffe0ff */
[----:B------:R-:W-:-:S05]  /*0320*/  @P1 IMAD.WIDE.U32 R8, R21, 0x4, R8 ;  /* 0x0000000415081825 */ /* 0x000fca00078e0008 */
[----:B--2---:R0:W-:Y:S04]  /*0330*/  @P1 STG.E desc[UR6][R8.64], R15 ;  /* 0x0000000f08001986 */ /* 0x0041e8000c101906 */
[----:B------:R-:W2:Y:S01]  /*0340*/  LDG.E R10, desc[UR6][R4.64] ;  /* 0x00000006040a7981 */ /* 0x000ea2000c1e1900 */
[----:B------:R-:W-:-:S06]  /*0350*/  UIADD3 UR4, UPT, UPT, UR4, 0x1, URZ ;  /* 0x0000000104047890 */ /* 0x000fcc000fffe0ff */
[----:B--2---:R-:W-:-:S13]  /*0360*/  ISETP.LE.U32.AND P1, PT, R10, UR4, PT ;  /* 0x000000040a007c0c */ /* 0x004fda000bf23070 */
[----:B0-----:R-:W-:Y:S05]  /*0370*/  @!P1 BRA `(.L_x_18) ;  /* 0xfffffffc00689947 */ /* 0x001fea000383ffff */
[----:B------:R-:W-:Y:S05]  /*0380*/  EXIT ;  /* 0x000000000000794d */ /* 0x000fea0003800000 */
.L_x_19:
        /* <DEDUP_REMOVED lines=15> */
.L_x_98:


//--------------------- .text._Z12prepCELLCSIGjjjPiS_S_ --------------------------
	.section	.text._Z12prepCELLCSIGjjjPiS_S_,"ax",@progbits
	.align	128
        .global         _Z12prepCELLCSIGjjjPiS_S_
        .type           _Z12prepCELLCSIGjjjPiS_S_,@function
        .size           _Z12prepCELLCSIGjjjPiS_S_,(.L_x_93 - _Z12prepCELLCSIGjjjPiS_S_)
        .other          _Z12prepCELLCSIGjjjPiS_S_,@"STO_CUDA_ENTRY STV_DEFAULT"
_Z12prepCELLCSIGjjjPiS_S_:
.text._Z12prepCELLCSIGjjjPiS_S_:
[----:B------:R-:W0:Y:S01]  /*0000*/  LDC R1, c[0x0][0x37c] ;  /* 0x0000df00ff017b82 */ /* 0x000e220000000800 */
[----:B------:R-:W1:Y:S01]  /*0010*/  LDCU UR4, c[0x0][0x380] ;  /* 0x00007000ff0477ac */ /* 0x000e620008000800 */
[----:B0-----:R-:W-:Y:S01]  /*0020*/  VIADD R1, R1, 0xfffffff8 ;  /* 0xfffffff801017836 */ /* 0x001fe20000000000 */
[----:B------:R-:W0:Y:S01]  /*0030*/  LDCU UR6, c[0x0][0x388] ;  /* 0x00007100ff0677ac */ /* 0x000e220008000800 */
[----:B------:R-:W2:Y:S01]  /*0040*/  LDCU UR5, c[0x0][0x2fc] ;  /* 0x00005f80ff0577ac */ /* 0x000ea20008000800 */
[----:B-1----:R-:W-:Y:S01]  /*0050*/  I2FP.F32.U32 R3, UR4 ;  /* 0x0000000400037c45 */ /* 0x002fe20008201000 */
[----:B------:R-:W1:Y:S03]  /*0060*/  LDCU UR4, c[0x0][0x2f8] ;  /* 0x00005f00ff0477ac */ /* 0x000e660008000800 */
[----:B------:R-:W3:Y:S01]  /*0070*/  MUFU.RCP R2, R3 ;  /* 0x0000000300027308 */ /* 0x000ee20000001000 */
[----:B0-----:R-:W-:-:S07]  /*0080*/  I2FP.F32.U32 R0, UR6 ;  /* 0x0000000600007c45 */ /* 0x001fce0008201000 */
[----:B------:R-:W0:Y:S01]  /*0090*/  FCHK P0, R0, R3 ;  /* 0x0000000300007302 */ /* 0x000e220000000000 */
[----:B-1----:R-:W-:Y:S01]  /*00a0*/  IADD3 R6, P1, PT, R1, UR4, RZ ;  /* 0x0000000401067c10 */ /* 0x002fe2000ff3e0ff */
[----:B---3--:R-:W-:-:S04]  /*00b0*/  FFMA R5, -R3, R2, 1 ;  /* 0x3f80000003057423 */ /* 0x008fc80000000102 */
[----:B--2---:R-:W-:Y:S02]  /*00c0*/  IMAD.X R7, RZ, RZ, UR5, P1 ;  /* 0x00000005ff077e24 */ /* 0x004fe400088e06ff */
[----:B------:R-:W-:-:S04]  /*00d0*/  FFMA R5, R2, R5, R2 ;  /* 0x0000000502057223 */ /* 0x000fc80000000002 */
[----:B------:R-:W-:-:S04]  /*00e0*/  FFMA R2, R0, R5, RZ ;  /* 0x0000000500027223 */ /* 0x000fc800000000ff */
[----:B------:R-:W-:-:S04]  /*00f0*/  FFMA R4, -R3, R2, R0 ;  /* 0x0000000203047223 */ /* 0x000fc80000000100 */
[----:B------:R-:W-:Y:S01]  /*0100*/  FFMA R2, R5, R4, R2 ;  /* 0x0000000405027223 */ /* 0x000fe20000000002 */
[----:B0-----:R-:W-:Y:S06]  /*0110*/  @!P0 BRA `(.L_x_20) ;  /* 0x00000000000c8947 */ /* 0x001fec0003800000 */
[----:B------:R-:W-:-:S07]  /*0120*/  MOV R2, 0x140 ;  /* 0x0000014000027802 */ /* 0x000fce0000000f00 */
[----:B------:R-:W-:Y:S05]  /*0130*/  CALL.REL.NOINC `($__internal_0_$__cuda_sm3x_div_rn_noftz_f32_slowpath) ;  /* 0x0000000400dc7944 */ /* 0x000fea0003c00000 */
[----:B------:R-:W-:-:S07]  /*0140*/  IMAD.MOV.U32 R2, RZ, RZ, R0 ;  /* 0x000000ffff027224 */ /* 0x000fce00078e0000 */
.L_x_20:
[----:B------:R-:W0:Y:S01]  /*0150*/  F2I.CEIL.NTZ R0, R2 ;  /* 0x0000000200007305 */ /* 0x000e22000020b100 */
[----:B------:R-:W1:Y:S01]  /*0160*/  LDCU.64 UR8, c[0x0][0x358] ;  /* 0x00006b00ff0877ac */ /* 0x000e620008000a00 */
[----:B0-----:R-:W-:-:S13]  /*0170*/  ISETP.NE.AND P0, PT, R0, RZ, PT ;  /* 0x000000ff0000720c */ /* 0x001fda0003f05270 */
[----:B-1----:R-:W-:Y:S05]  /*0180*/  @!P0 BRA `(.L_x_21) ;  /* 0x00000004008c8947 */ /* 0x002fea0003800000 */
[----:B------:R-:W0:Y:S01]  /*0190*/  LDC R4, c[0x0][0x380] ;  /* 0x0000e000ff047b82 */ /* 0x000e220000000800 */
[----:B------:R-:W1:Y:S01]  /*01a0*/  S2R R2, SR_TID.Y ;  /* 0x0000000000027919 */ /* 0x000e620000002200 */
[----:B------:R-:W-:Y:S01]  /*01b0*/  UMOV UR4, 0x400 ;  /* 0x0000040000047882 */ /* 0x000fe20000000000 */
[----:B------:R-:W2:Y:S05]  /*01c0*/  LDCU UR6, c[0x0][0x364] ;  /* 0x00006c80ff0677ac */ /* 0x000eaa0008000800 */
[----:B------:R-:W3:Y:S01]  /*01d0*/  S2UR UR5, SR_CgaCtaId ;  /* 0x00000000000579c3 */ /* 0x000ee20000008800 */
[C---:B0-----:R-:W-:Y:S02]  /*01e0*/  LOP3.LUT R22, R4.reuse, 0xf, RZ, 0xc0, !PT ;  /* 0x0000000f04167812 */ /* 0x041fe400078ec0ff */
[----:B------:R-:W-:-:S02]  /*01f0*/  LOP3.LUT R21, R4, 0x7, RZ, 0xc0, !PT ;  /* 0x0000000704157812 */ /* 0x000fc400078ec0ff */
[----:B------:R-:W-:Y:S01]  /*0200*/  LOP3.LUT R20, R4, 0xfffffff0, RZ, 0xc0, !PT ;  /* 0xfffffff004147812 */ /* 0x000fe200078ec0ff */
[----:B------:R-:W-:Y:S01]  /*0210*/  VIADD R3, R22, 0xffffffff ;  /* 0xffffffff16037836 */ /* 0x000fe20000000000 */
[----:B------:R-:W-:Y:S01]  /*0220*/  LOP3.LUT R4, R4, 0x3, RZ, 0xc0, !PT ;  /* 0x0000000304047812 */ /* 0x000fe200078ec0ff */
[----:B------:R-:W-:Y:S01]  /*0230*/  VIADD R5, R21, 0xffffffff ;  /* 0xffffffff15057836 */ /* 0x000fe20000000000 */
[----:B---3--:R-:W-:Y:S02]  /*0240*/  ULEA UR4, UR5, UR4, 0x18 ;  /* 0x0000000405047291 */ /* 0x008fe4000f8ec0ff */
[----:B------:R-:W-:Y:S01]  /*0250*/  ISETP.GE.U32.AND P0, PT, R3, 0x7, PT ;  /* 0x000000070300780c */ /* 0x000fe20003f06070 */
[----:B------:R-:W-:Y:S01]  /*0260*/  IMAD.MOV R3, RZ, RZ, -R20 ;  /* 0x000000ffff037224 */ /* 0x000fe200078e0a14 */
[----:B------:R-:W-:Y:S01]  /*0270*/  ISETP.GE.U32.AND P1, PT, R5, 0x3, PT ;  /* 0x000000030500780c */ /* 0x000fe20003f26070 */
[----:B------:R-:W-:Y:S01]  /*0280*/  IMAD.MOV.U32 R5, RZ, RZ, RZ ;  /* 0x000000ffff057224 */ /* 0x000fe200078e00ff */
[----:B-12---:R-:W-:-:S11]  /*0290*/  LEA R23, R2, UR4, 0x2 ;  /* 0x0000000402177c11 */ /* 0x006fd6000f8e10ff */
.L_x_28:
[----:B0-----:R-:W0:Y:S01]  /*02a0*/  LDCU UR5, c[0x0][0x388] ;  /* 0x00007100ff0577ac */ /* 0x001e220008000800 */
[----:B-1----:R-:W-:Y:S01]  /*02b0*/  IMAD R11, R5, UR6, R2 ;  /* 0x00000006050b7c24 */ /* 0x002fe2000f8e0202 */
[----:B------:R-:W1:Y:S04]  /*02c0*/  LDCU UR7, c[0x0][0x380] ;  /* 0x00007000ff0777ac */ /* 0x000e680008000800 */
[----:B0-----:R-:W-:-:S13]  /*02d0*/  ISETP.GE.U32.AND P2, PT, R11, UR5, PT ;  /* 0x000000050b007c0c */ /* 0x001fda000bf46070 */
[----:B------:R-:W0:Y:S02]  /*02e0*/  @!P2 LDC.64 R8, c[0x0][0x390] ;  /* 0x0000e400ff08ab82 */ /* 0x000e240000000a00 */
[----:B0-----:R-:W-:-:S05]  /*02f0*/  @!P2 IMAD.WIDE.U32 R8, R11, 0x4, R8 ;  /* 0x000000040b08a825 */ /* 0x001fca00078e0008 */
[----:B------:R-:W2:Y:S04]  /*0300*/  @!P2 LDG.E R10, desc[UR8][R8.64+0x4] ;  /* 0x00000408080aa981 */ /* 0x000ea8000c1e1900 */
[----:B------:R-:W2:Y:S01]  /*0310*/  @!P2 LDG.E R11, desc[UR8][R8.64] ;  /* 0x00000008080ba981 */ /* 0x000ea2000c1e1900 */
[----:B------:R-:W-:Y:S01]  /*0320*/  IMAD.MOV.U32 R12, RZ, RZ, RZ ;  /* 0x000000ffff0c7224 */ /* 0x000fe200078e00ff */
[----:B-1----:R-:W-:Y:S01]  /*0330*/  UISETP.NE.AND UP0, UPT, UR7, URZ, UPT ;  /* 0x000000ff0700728c */ /* 0x002fe2000bf05270 */
[----:B------:R-:W-:Y:S02]  /*0340*/  IMAD.MOV.U32 R25, RZ, RZ, RZ ;  /* 0x000000ffff197224 */ /* 0x000fe400078e00ff */
[----:B--2---:R-:W-:-:S05]  /*0350*/  @!P2 IMAD.IADD R12, R10, 0x1, -R11 ;  /* 0x000000010a0ca824 */ /* 0x004fca00078e0a0b */
[----:B------:R0:W-:Y:S01]  /*0360*/  STS [R23], R12 ;  /* 0x0000000c17007388 */ /* 0x0001e20000000800 */
[----:B------:R-:W-:Y:S06]  /*0370*/  BAR.SYNC.DEFER_BLOCKING 0x0 ;  /* 0x0000000000007b1d */ /* 0x000fec0000010000 */
[----:B------:R-:W-:Y:S05]  /*0380*/  BRA.U !UP0, `(.L_x_22) ;  /* 0x0000000108d07547 */ /* 0x000fea000b800000 */
[----:B------:R-:W-:Y:S01]  /*0390*/  UISETP.GE.U32.AND UP0, UPT, UR7, 0x10, UPT ;  /* 0x000000100700788c */ /* 0x000fe2000bf06070 */
[----:B------:R-:W-:Y:S02]  /*03a0*/  IMAD.MOV.U32 R16, RZ, RZ, RZ ;  /* 0x000000ffff107224 */ /* 0x000fe400078e00ff */
[----:B------:R-:W-:-:S06]  /*03b0*/  IMAD.MOV.U32 R25, RZ, RZ, RZ ;  /* 0x000000ffff197224 */ /* 0x000fcc00078e00ff */
[----:B------:R-:W-:Y:S05]  /*03c0*/  BRA.U !UP0, `(.L_x_23) ;  /* 0x0000000108507547 */ /* 0x000fea000b800000 */
[----:B------:R-:W-:Y:S01]  /*03d0*/  IMAD.MOV.U32 R25, RZ, RZ, RZ ;  /* 0x000000ffff197224 */ /* 0x000fe200078e00ff */
[----:B------:R-:W-:Y:S01]  /*03e0*/  UIADD3 UR5, UPT, UPT, UR4, 0x20, URZ ;  /* 0x0000002004057890 */ /* 0x000fe2000fffe0ff */
[----:B------:R-:W-:-:S11]  /*03f0*/  IMAD.MOV.U32 R24, RZ, RZ, R3 ;  /* 0x000000ffff187224 */ /* 0x000fd600078e0003 */
.L_x_24:
[----:B------:R-:W1:Y:S01]  /*0400*/  LDS.128 R16, [UR5+-0x20] ;  /* 0xffffe005ff107984 */ /* 0x000e620008000c00 */
[----:B------:R-:W-:-:S03]  /*0410*/  VIADD R24, R24, 0x10 ;  /* 0x0000001018187836 */ /* 0x000fc60000000000 */
[----:B0-----:R-:W0:Y:S02]  /*0420*/  LDS.128 R12, [UR5+-0x10] ;  /* 0xfffff005ff0c7984 */ /* 0x001e240008000c00 */
[----:B------:R-:W-:Y:S02]  /*0430*/  ISETP.NE.AND P2, PT, R24, RZ, PT ;  /* 0x000000ff1800720c */ /* 0x000fe40003f45270 */
[----:B------:R-:W2:Y:S01]  /*0440*/  LDS.128 R8, [UR5] ;  /* 0x00000005ff087984 */ /* 0x000ea20008000c00 */
[----:B-1----:R-:W-:-:S04]  /*0450*/  VIMNMX3.U32 R16, R16, R25, R17, !PT ;  /* 0x000000191010720f */ /* 0x002fc80007800011 */
[----:B------:R-:W-:Y:S02]  /*0460*/  VIMNMX3.U32 R25, R18, R16, R19, !PT ;  /* 0x000000101219720f */ /* 0x000fe40007800013 */
[----:B------:R-:W1:Y:S01]  /*0470*/  LDS.128 R16, [UR5+0x10] ;  /* 0x00001005ff107984 */ /* 0x000e620008000c00 */
[----:B------:R-:W-:Y:S01]  /*0480*/  UIADD3 UR5, UPT, UPT, UR5, 0x40, URZ ;  /* 0x0000004005057890 */ /* 0x000fe2000fffe0ff */
[----:B0-----:R-:W-:-:S04]  /*0490*/  VIMNMX3.U32 R12, R12, R25, R13, !PT ;  /* 0x000000190c0c720f */ /* 0x001fc8000780000d */
[----:B------:R-:W-:-:S04]  /*04a0*/  VIMNMX3.U32 R12, R14, R12, R15, !PT ;  /* 0x0000000c0e0c720f */ /* 0x000fc8000780000f */
[----:B--2---:R-:W-:-:S04]  /*04b0*/  VIMNMX3.U32 R8, R8, R12, R9, !PT ;  /* 0x0000000c0808720f */ /* 0x004fc80007800009 */
[----:B------:R-:W-:-:S04]  /*04c0*/  VIMNMX3.U32 R8, R10, R8, R11, !PT ;  /* 0x000000080a08720f */ /* 0x000fc8000780000b */
[----:B-1----:R-:W-:-:S04]  /*04d0*/  VIMNMX3.U32 R8, R16, R8, R17, !PT ;  /* 0x000000081008720f */ /* 0x002fc80007800011 */
[----:B------:R-:W-:Y:S01]  /*04e0*/  VIMNMX3.U32 R25, R18, R8, R19, !PT ;  /* 0x000000081219720f */ /* 0x000fe20007800013 */
[----:B------:R-:W-:Y:S06]  /*04f0*/  @P2 BRA `(.L_x_24) ;  /* 0xfffffffc00c02947 */ /* 0x000fec000383ffff */
[----:B------:R-:W-:-:S07]  /*0500*/  IMAD.MOV.U32 R16, RZ, RZ, R20 ;  /* 0x000000ffff107224 */ /* 0x000fce00078e0014 */
.L_x_23:
[----:B------:R-:W-:-:S13]  /*0510*/  ISETP.NE.AND P2, PT, R22, RZ, PT ;  /* 0x000000ff1600720c */ /* 0x000fda0003f45270 */
[----:B------:R-:W-:Y:S05]  /*0520*/  @!P2 BRA `(.L_x_22) ;  /* 0x000000000068a947 */ /* 0x000fea0003800000 */
[----:B------:R-:W-:Y:S01]  /*0530*/  ISETP.NE.AND P2, PT, R21, RZ, PT ;  /* 0x000000ff1500720c */ /* 0x000fe20003f45270 */
[----:B------:R-:W-:-:S12]  /*0540*/  @!P0 BRA `(.L_x_25) ;  /* 0x0000000000208947 */ /* 0x000fd80003800000 */
[C---:B------:R-:W-:Y:S01]  /*0550*/  LEA R17, R16.reuse, UR4, 0x2 ;  /* 0x0000000410117c11 */ /* 0x040fe2000f8e10ff */
[----:B------:R-:W-:-:S04]  /*0560*/  VIADD R16, R16, 0x8 ;  /* 0x0000000810107836 */ /* 0x000fc80000000000 */
[----:B------:R-:W1:Y:S04]  /*0570*/  LDS.128 R8, [R17] ;  /* 0x0000000011087984 */ /* 0x000e680000000c00 */
[----:B0-----:R-:W0:Y:S01]  /*0580*/  LDS.128 R12, [R17+0x10] ;  /* 0x00001000110c7984 */ /* 0x001e220000000c00 */
[----:B-1----:R-:W-:-:S04]  /*0590*/  VIMNMX3.U32 R8, R8, R25, R9, !PT ;  /* 0x000000190808720f */ /* 0x002fc80007800009 */
[----:B------:R-:W-:-:S04]  /*05a0*/  VIMNMX3.U32 R8, R10, R8, R11, !PT ;  /* 0x000000080a08720f */ /* 0x000fc8000780000b */
[----:B0-----:R-:W-:-:S04]  /*05b0*/  VIMNMX3.U32 R8, R12, R8, R13, !PT ;  /* 0x000000080c08720f */ /* 0x001fc8000780000d */
[----:B------:R-:W-:-:S07]  /*05c0*/  VIMNMX3.U32 R25, R14, R8, R15, !PT ;  /* 0x000000080e19720f */ /* 0x000fce000780000f */
.L_x_25:
[----:B------:R-:W-:Y:S05]  /*05d0*/  @!P2 BRA `(.L_x_22) ;  /* 0x00000000003ca947 */ /* 0x000fea0003800000 */
[C---:B------:R-:W-:Y:S01]  /*05e0*/  @P1 LEA R8, R16.reuse, UR4, 0x2 ;  /* 0x0000000410081c11 */ /* 0x040fe2000f8e10ff */
[----:B------:R-:W-:Y:S01]  /*05f0*/  @P1 VIADD R16, R16, 0x4 ;  /* 0x0000000410101836 */ /* 0x000fe20000000000 */
[----:B------:R-:W-:-:S04]  /*0600*/  ISETP.NE.AND P2, PT, R4, RZ, PT ;  /* 0x000000ff0400720c */ /* 0x000fc80003f45270 */
[----:B------:R-:W1:Y:S02]  /*0610*/  @P1 LDS.128 R8, [R8] ;  /* 0x0000000008081984 */ /* 0x000e640000000c00 */
[----:B-1----:R-:W-:-:S04]  /*0620*/  @P1 VIMNMX3.U32 R9, R8, R25, R9, !PT ;  /* 0x000000190809120f */ /* 0x002fc80007800009 */
[----:B------:R-:W-:-:S03]  /*0630*/  @P1 VIMNMX3.U32 R25, R10, R9, R11, !PT ;  /* 0x000000090a19120f */ /* 0x000fc6000780000b */
[----:B------:R-:W-:Y:S05]  /*0640*/  @!P2 BRA `(.L_x_22) ;  /* 0x000000000020a947 */ /* 0x000fea0003800000 */
[----:B------:R-:W-:Y:S02]  /*0650*/  LEA R8, R16, UR4, 0x2 ;  /* 0x0000000410087c11 */ /* 0x000fe4000f8e10ff */
[----:B------:R-:W-:-:S04]  /*0660*/  ISETP.NE.AND P2, PT, R4, 0x1, PT ;  /* 0x000000010400780c */ /* 0x000fc80003f45270 */
[----:B------:R-:W1:Y:S02]  /*0670*/  LDS.128 R8, [R8] ;  /* 0x0000000008087984 */ /* 0x000e640000000c00 */
[----:B-1----:R-:W-:-:S07]  /*0680*/  VIMNMX.U32 R25, PT, PT, R25, R8, !PT ;  /* 0x0000000819197248 */ /* 0x002fce0007fe0000 */
[----:B------:R-:W-:Y:S05]  /*0690*/  @!P2 BRA `(.L_x_22) ;  /* 0x00000000000ca947 */ /* 0x000fea0003800000 */
[----:B------:R-:W-:Y:S02]  /*06a0*/  ISETP.NE.AND P2, PT, R4, 0x2, PT ;  /* 0x000000020400780c */ /* 0x000fe40003f45270 */
[----:B------:R-:W-:-:S11]  /*06b0*/  VIMNMX.U32 R25, PT, PT, R25, R9, !PT ;  /* 0x0000000919197248 */ /* 0x000fd60007fe0000 */
[----:B------:R-:W-:-:S07]  /*06c0*/  @P2 VIMNMX.U32 R25, PT, PT, R25, R10, !PT ;  /* 0x0000000a19192248 */ /* 0x000fce0007fe0000 */
.L_x_22:
[----:B------:R-:W-:Y:S01]  /*06d0*/  ISETP.NE.AND P2, PT, R2, RZ, PT ;  /* 0x000000ff0200720c */ /* 0x000fe20003f45270 */
[----:B------:R-:W-:-:S12]  /*06e0*/  BSSY.RECONVERGENT B0, `(.L_x_26) ;  /* 0x000000a000007945 */ /* 0x000fd80003800200 */
[----:B------:R-:W-:Y:S05]  /*06f0*/  @P2 BRA `(.L_x_27) ;  /* 0x0000000000202947 */ /* 0x000fea0003800000 */
[----:B------:R-:W1:Y:S08]  /*0700*/  LDC.64 R8, c[0x0][0x3a0] ;  /* 0x0000e800ff087b82 */ /* 0x000e700000000a00 */
[----:B------:R-:W2:Y:S01]  /*0710*/  LDC.64 R10, c[0x0][0x398] ;  /* 0x0000e600ff0a7b82 */ /* 0x000ea20000000a00 */
[----:B-1----:R-:W-:-:S05]  /*0720*/  IMAD.WIDE.U32 R8, R5, 0x4, R8 ;  /* 0x0000000405087825 */ /* 0x002fca00078e0008 */
[----:B------:R1:W-:Y:S01]  /*0730*/  STG.E desc[UR8][R8.64], R25 ;  /* 0x0000001908007986 */ /* 0x0003e2000c101908 */
[----:B--2---:R-:W-:-:S05]  /*0740*/  IMAD.WIDE.U32 R10, R5, 0x4, R10 ;  /* 0x00000004050a7825 */ /* 0x004fca00078e000a */
[----:B0-----:R-:W2:Y:S02]  /*0750*/  LDG.E R12, desc[UR8][R10.64] ;  /* 0x000000080a0c7981 */ /* 0x001ea4000c1e1900 */
[----:B--2---:R-:W-:-:S05]  /*0760*/  IMAD R13, R25, UR7, R12 ;  /* 0x00000007190d7c24 */ /* 0x004fca000f8e020c */
[----:B------:R1:W-:Y:S02]  /*0770*/  STG.E desc[UR8][R10.64+0x4], R13 ;  /* 0x0000040d0a007986 */ /* 0x0003e4000c101908 */
.L_x_27:
[----:B------:R-:W-:Y:S05]  /*0780*/  BSYNC.RECONVERGENT B0 ;  /* 0x0000000000007941 */ /* 0x000fea0003800200 */
.L_x_26:
[----:B------:R-:W-:-:S05]  /*0790*/  VIADD R5, R5, 0x1 ;  /* 0x0000000105057836 */ /* 0x000fca0000000000 */
[----:B------:R-:W-:-:S13]  /*07a0*/  ISETP.NE.AND P2, PT, R5, R0, PT ;  /* 0x000000000500720c */ /* 0x000fda0003f45270 */
[----:B------:R-:W-:Y:S05]  /*07b0*/  @P2 BRA `(.L_x_28) ;  /* 0xfffffff800b82947 */ /* 0x000fea000383ffff */
.L_x_21:
[----:B------:R-:W2:Y:S02]  /*07c0*/  S2R R2, SR_TID.Y ;  /* 0x0000000000027919 */ /* 0x000ea40000002200 */
[----:B--2---:R-:W-:-:S13]  /*07d0*/  ISETP.NE.AND P0, PT, R2, RZ, PT ;  /* 0x000000ff0200720c */ /* 0x004fda0003f05270 */
[----:B------:R-:W-:Y:S05]  /*07e0*/  @P0 EXIT ;  /* 0x000000000000094d */ /* 0x000fea0003800000 */
[----:B------:R-:W2:Y:S01]  /*07f0*/  LDC.64 R2, c[0x0][0x398] ;  /* 0x0000e600ff027b82 */ /* 0x000ea20000000a00 */
[----:B------:R-:W3:Y:S01]  /*0800*/  LDCU.64 UR4, c[0x4][URZ] ;  /* 0x01000000ff0477ac */ /* 0x000ee20008000a00 */
[----:B--2---:R-:W-:-:S06]  /*0810*/  IMAD.WIDE R2, R0, 0x4, R2 ;  /* 0x0000000400027825 */ /* 0x004fcc00078e0202 */
[----:B------:R-:W2:Y:S01]  /*0820*/  LDG.E R2, desc[UR8][R2.64] ;  /* 0x0000000802027981 */ /* 0x000ea2000c1e1900 */
[----:B------:R-:W-:Y:S01]  /*0830*/  MOV R0, 0x8 ;  /* 0x0000000800007802 */ /* 0x000fe20000000f00 */
[----:B---3--:R-:W-:Y:S02]  /*0840*/  IMAD.U32 R4, RZ, RZ, UR4 ;  /* 0x00000004ff047e24 */ /* 0x008fe4000f8e00ff */
[----:B------:R-:W-:Y:S01]  /*0850*/  IMAD.U32 R5, RZ, RZ, UR5 ;  /* 0x00000005ff057e24 */ /* 0x000fe2000f8e00ff */
[----:B-1----:R1:W3:Y:S02]  /*0860*/  LDC.64 R8, c[0x4][R0] ;  /* 0x0100000000087b82 */ /* 0x0022e40000000a00 */
[----:B--23--:R1:W-:Y:S04]  /*0870*/  STL [R1], R2 ;  /* 0x0000000201007387 */ /* 0x00c3e80000100800 */
[----:B------:R-:W-:-:S07]  /*0880*/  LEPC R20, `(.L_x_29) ;  /* 0x000000001014794e */ /* 0x000fce0000000000 */
[----:B01----:R-:W-:Y:S05]  /*0890*/  CALL.ABS.NOINC R8 ;  /* 0x0000000008007343 */ /* 0x003fea0003c00000 */
.L_x_29:
[----:B------:R-:W-:Y:S05]  /*08a0*/  EXIT ;  /* 0x000000000000794d */ /* 0x000fea0003800000 */
        .weak           $__internal_0_$__cuda_sm3x_div_rn_noftz_f32_slowpath
        .type           $__internal_0_$__cuda_sm3x_div_rn_noftz_f32_slowpath,@function
        .size           $__internal_0_$__cuda_sm3x_div_rn_noftz_f32_slowpath,(.L_x_93 - $__internal_0_$__cuda_sm3x_div_rn_noftz_f32_slowpath)
$__internal_0_$__cuda_sm3x_div_rn_noftz_f32_slowpath:
[--C-:B------:R-:W-:Y:S01]  /*08b0*/  SHF.R.U32.HI R5, RZ, 0x17, R3.reuse ;  /* 0x00000017ff057819 */ /* 0x100fe20000011603 */
[--C-:B------:R-:W-:Y:S01]  /*08c0*/  IMAD.MOV.U32 R8, RZ, RZ, R0.reuse ;  /* 0x000000ffff087224 */ /* 0x100fe200078e0000 */
[----:B------:R-:W-:Y:S01]  /*08d0*/  SHF.R.U32.HI R4, RZ, 0x17, R0 ;  /* 0x00000017ff047819 */ /* 0x000fe20000011600 */
[----:B------:R-:W-:Y:S01]  /*08e0*/  IMAD.MOV.U32 R9, RZ, RZ, R3 ;  /* 0x000000ffff097224 */ /* 0x000fe200078e0003 */
[----:B------:R-:W-:Y:S02]  /*08f0*/  LOP3.LUT R5, R5, 0xff, RZ, 0xc0, !PT ;  /* 0x000000ff05057812 */ /* 0x000fe400078ec0ff */
[----:B------:R-:W-:-:S03]  /*0900*/  LOP3.LUT R4, R4, 0xff, RZ, 0xc0, !PT ;  /* 0x000000ff04047812 */ /* 0x000fc600078ec0ff */
[----:B------:R-:W-:Y:S02]  /*0910*/  VIADD R12, R5, 0xffffffff ;  /* 0xffffffff050c7836 */ /* 0x000fe40000000000 */
[----:B------:R-:W-:-:S03]  /*0920*/  VIADD R11, R4, 0xffffffff ;  /* 0xffffffff040b7836 */ /* 0x000fc60000000000 */
[----:B------:R-:W-:-:S04]  /*0930*/  ISETP.GT.U32.AND P0, PT, R12, 0xfd, PT ;  /* 0x000000fd0c00780c */ /* 0x000fc80003f04070 */
[----:B------:R-:W-:-:S13]  /*0940*/  ISETP.GT.U32.OR P0, PT, R11, 0xfd, P0 ;  /* 0x000000fd0b00780c */ /* 0x000fda0000704470 */
[----:B------:R-:W-:Y:S01]  /*0950*/  @!P0 IMAD.MOV.U32 R10, RZ, RZ, RZ ;  /* 0x000000ffff0a8224 */ /* 0x000fe200078e00ff */
[----:B------:R-:W-:Y:S06]  /*0960*/  @!P0 BRA `(.L_x_30) ;  /* 0x00000000005c8947 */ /* 0x000fec0003800000 */
[----:B------:R-:W-:Y:S02]  /*0970*/  FSETP.GTU.FTZ.AND P0, PT, |R0|, +INF , PT ;  /* 0x7f8000000000780b */ /* 0x000fe40003f1c200 */
[----:B------:R-:W-:-:S04]  /*0980*/  FSETP.GTU.FTZ.AND P1, PT, |R3|, +INF , PT ;  /* 0x7f8000000300780b */ /* 0x000fc80003f3c200 */
[----:B------:R-:W-:-:S13]  /*0990*/  PLOP3.LUT P0, PT, P0, P1, PT, 0xf8, 0x8f ;  /* 0x00000000008f781c */ /* 0x000fda0000703f70 */
[----:B------:R-:W-:Y:S05]  /*09a0*/  @P0 BRA `(.L_x_31) ;  /* 0x0000000400440947 */ /* 0x000fea0003800000 */
[----:B------:R-:W-:-:S13]  /*09b0*/  LOP3.LUT P0, RZ, R9, 0x7fffffff, R8, 0xc8, !PT ;  /* 0x7fffffff09ff7812 */ /* 0x000fda000780c808 */
[----:B------:R-:W-:Y:S05]  /*09c0*/  @!P0 BRA `(.L_x_32) ;  /* 0x0000000400348947 */ /* 0x000fea0003800000 */
[C---:B------:R-:W-:Y:S02]  /*09d0*/  FSETP.NEU.FTZ.AND P2, PT, |R0|.reuse, +INF , PT ;  /* 0x7f8000000000780b */ /* 0x040fe40003f5d200 */
[----:B------:R-:W-:Y:S02]  /*09e0*/  FSETP.NEU.FTZ.AND P1, PT, |R3|, +INF , PT ;  /* 0x7f8000000300780b */ /* 0x000fe40003f3d200 */
[----:B------:R-:W-:-:S11]  /*09f0*/  FSETP.NEU.FTZ.AND P0, PT, |R0|, +INF , PT ;  /* 0x7f8000000000780b */ /* 0x000fd60003f1d200 */
[----:B------:R-:W-:Y:S05]  /*0a00*/  @!P1 BRA !P2, `(.L_x_32) ;  /* 0x0000000400249947 */ /* 0x000fea0005000000 */
[----:B------:R-:W-:-:S04]  /*0a10*/  LOP3.LUT P2, RZ, R8, 0x7fffffff, RZ, 0xc0, !PT ;  /* 0x7fffffff08ff7812 */ /* 0x000fc8000784c0ff */
[----:B------:R-:W-:-:S13]  /*0a20*/  PLOP3.LUT P1, PT, P1, P2, PT, 0x2f, 0xf2 ;  /* 0x0000000000f2781c */ /* 0x000fda0000f24577 */
[----:B------:R-:W-:Y:S05]  /*0a30*/  @P1 BRA `(.L_x_33) ;  /* 0x0000000400101947 */ /* 0x000fea0003800000 */
[----:B------:R-:W-:-:S04]  /*0a40*/  LOP3.LUT P1, RZ, R9, 0x7fffffff, RZ, 0xc0, !PT ;  /* 0x7fffffff09ff7812 */ /* 0x000fc8000782c0ff */
[----:B------:R-:W-:-:S13]  /*0a50*/  PLOP3.LUT P0, PT, P0, P1, PT, 0x2f, 0xf2 ;  /* 0x0000000000f2781c */ /* 0x000fda0000702577 */
[----:B------:R-:W-:Y:S05]  /*0a60*/  @P0 BRA `(.L_x_34) ;  /* 0x0000000000f80947 */ /* 0x000fea0003800000 */
[----:B------:R-:W-:Y:S02]  /*0a70*/  ISETP.GE.AND P0, PT, R11, RZ, PT ;  /* 0x000000ff0b00720c */ /* 0x000fe40003f06270 */
[----:B------:R-:W-:-:S11]  /*0a80*/  ISETP.GE.AND P1, PT, R12, RZ, PT ;  /* 0x000000ff0c00720c */ /* 0x000fd60003f26270 */
[----:B------:R-:W-:Y:S02]  /*0a90*/  @P0 IMAD.MOV.U32 R10, RZ, RZ, RZ ;  /* 0x000000ffff0a0224 */ /* 0x000fe400078e00ff */
[----:B------:R-:W-:Y:S01]  /*0aa0*/  @!P0 FFMA R8, R0, 1.84467440737095516160e+19, RZ ;  /* 0x5f80000000088823 */ /* 0x000fe200000000ff */
[----:B------:R-:W-:Y:S02]  /*0ab0*/  @!P0 IMAD.MOV.U32 R10, RZ, RZ, -0x40 ;  /* 0xffffffc0ff0a8424 */ /* 0x000fe400078e00ff */
[----:B------:R-:W-:Y:S02]  /*0ac0*/  @!P1 FFMA R9, R3, 1.84467440737095516160e+19, RZ ;  /* 0x5f80000003099823 */ /* 0x000fe400000000ff */
[----:B------:R-:W-:-:S07]  /*0ad0*/  @!P1 VIADD R10, R10, 0x40 ;  /* 0x000000400a0a9836 */ /* 0x000fce0000000000 */
.L_x_30:
[----:B------:R-:W-:Y:S01]  /*0ae0*/  LEA R0, R5, 0xc0800000, 0x17 ;  /* 0xc080000005007811 */ /* 0x000fe200078eb8ff */
[----:B------:R-:W-:-:S04]  /*0af0*/  VIADD R4, R4, 0xffffff81 ;  /* 0xffffff8104047836 */ /* 0x000fc80000000000 */
[----:B------:R-:W-:Y:S01]  /*0b00*/  IMAD.IADD R9, R9, 0x1, -R0 ;  /* 0x0000000109097824 */ /* 0x000fe200078e0a00 */
[C---:B------:R-:W-:Y:S01]  /*0b10*/  IADD3 R5, PT, PT, R4.reuse, 0x7f, -R5 ;  /* 0x0000007f04057810 */ /* 0x040fe20007ffe805 */
[----:B------:R-:W-:Y:S02]  /*0b20*/  IMAD R0, R4, -0x800000, R8 ;  /* 0xff80000004007824 */ /* 0x000fe400078e0208 */
[----:B------:R-:W0:Y:S01]  /*0b30*/  MUFU.RCP R3, R9 ;  /* 0x0000000900037308 */ /* 0x000e220000001000 */
[----:B------:R-:W-:Y:S01]  /*0b40*/  FADD.FTZ R11, -R9, -RZ ;  /* 0x800000ff090b7221 */ /* 0x000fe20000010100 */
[----:B------:R-:W-:-:S03]  /*0b50*/  IMAD.IADD R5, R5, 0x1, R10 ;  /* 0x0000000105057824 */ /* 0x000fc600078e020a */
[----:B0-----:R-:W-:-:S04]  /*0b60*/  FFMA R12, R3, R11, 1 ;  /* 0x3f800000030c7423 */ /* 0x001fc8000000000b */
[----:B------:R-:W-:-:S04]  /*0b70*/  FFMA R12, R3, R12, R3 ;  /* 0x0000000c030c7223 */ /* 0x000fc80000000003 */
[----:B------:R-:W-:-:S04]  /*0b80*/  FFMA R3, R0, R12, RZ ;  /* 0x0000000c00037223 */ /* 0x000fc800000000ff */
[----:B------:R-:W-:-:S04]  /*0b90*/  FFMA R8, R11, R3, R0 ;  /* 0x000000030b087223 */ /* 0x000fc80000000000 */
[----:B------:R-:W-:-:S04]  /*0ba0*/  FFMA R13, R12, R8, R3 ;  /* 0x000000080c0d7223 */ /* 0x000fc80000000003 */
[----:B------:R-:W-:-:S04]  /*0bb0*/  FFMA R8, R11, R13, R0 ;  /* 0x0000000d0b087223 */ /* 0x000fc80000000000 */
[----:B------:R-:W-:-:S05]  /*0bc0*/  FFMA R0, R12, R8, R13 ;  /* 0x000000080c007223 */ /* 0x000fca000000000d */
[----:B------:R-:W-:-:S04]  /*0bd0*/  SHF.R.U32.HI R3, RZ, 0x17, R0 ;  /* 0x00000017ff037819 */ /* 0x000fc80000011600 */
[----:B------:R-:W-:-:S05]  /*0be0*/  LOP3.LUT R3, R3, 0xff, RZ, 0xc0, !PT ;  /* 0x000000ff03037812 */ /* 0x000fca00078ec0ff */
[----:B------:R-:W-:-:S04]  /*0bf0*/  IMAD.IADD R9, R3, 0x1, R5 ;  /* 0x0000000103097824 */ /* 0x000fc800078e0205 */
[----:B------:R-:W-:-:S05]  /*0c00*/  VIADD R3, R9, 0xffffffff ;  /* 0xffffffff09037836 */ /* 0x000fca0000000000 */
[----:B------:R-:W-:-:S13]  /*0c10*/  ISETP.GE.U32.AND P0, PT, R3, 0xfe, PT ;  /* 0x000000fe0300780c */ /* 0x000fda0003f06070 */
[----:B------:R-:W-:Y:S05]  /*0c20*/  @!P0 BRA `(.L_x_35) ;  /* 0x0000000000808947 */ /* 0x000fea0003800000 */
[----:B------:R-:W-:-:S13]  /*0c30*/  ISETP.GT.AND P0, PT, R9, 0xfe, PT ;  /* 0x000000fe0900780c */ /* 0x000fda0003f04270 */
[----:B------:R-:W-:Y:S05]  /*0c40*/  @P0 BRA `(.L_x_36) ;  /* 0x00000000006c0947 */ /* 0x000fea0003800000 */
[----:B------:R-:W-:-:S13]  /*0c50*/  ISETP.GE.AND P0, PT, R9, 0x1, PT ;  /* 0x000000010900780c */ /* 0x000fda0003f06270 */
[----:B------:R-:W-:Y:S05]  /*0c60*/  @P0 BRA `(.L_x_37) ;  /* 0x0000000000980947 */ /* 0x000fea0003800000 */
[----:B------:R-:W-:Y:S02]  /*0c70*/  ISETP.GE.AND P0, PT, R9, -0x18, PT ;  /* 0xffffffe80900780c */ /* 0x000fe40003f06270 */
[----:B------:R-:W-:-:S11]  /*0c80*/  LOP3.LUT R0, R0, 0x80000000, RZ, 0xc0, !PT ;  /* 0x8000000000007812 */ /* 0x000fd600078ec0ff */
[----:B------:R-:W-:Y:S05]  /*0c90*/  @!P0 BRA `(.L_x_37) ;  /* 0x00000000008c8947 */ /* 0x000fea0003800000 */
[CCC-:B------:R-:W-:Y:S01]  /*0ca0*/  FFMA.RZ R3, R12.reuse, R8.reuse, R13.reuse ;  /* 0x000000080c037223 */ /* 0x1c0fe2000000c00d */
[CCC-:B------:R-:W-:Y:S01]  /*0cb0*/  FFMA.RM R4, R12.reuse, R8.reuse, R13.reuse ;  /* 0x000000080c047223 */ /* 0x1c0fe2000000400d */
[C---:B------:R-:W-:Y:S02]  /*0cc0*/  ISETP.NE.AND P2, PT, R9.reuse, RZ, PT ;  /* 0x000000ff0900720c */ /* 0x040fe40003f45270 */
[----:B------:R-:W-:Y:S02]  /*0cd0*/  ISETP.NE.AND P1, PT, R9, RZ, PT ;  /* 0x000000ff0900720c */ /* 0x000fe40003f25270 */
[----:B------:R-:W-:Y:S01]  /*0ce0*/  LOP3.LUT R5, R3, 0x7fffff, RZ, 0xc0, !PT ;  /* 0x007fffff03057812 */ /* 0x000fe200078ec0ff */
[----:B------:R-:W-:Y:S01]  /*0cf0*/  FFMA.RP R3, R12, R8, R13 ;  /* 0x000000080c037223 */ /* 0x000fe2000000800d */
[----:B------:R-:W-:Y:S02]  /*0d00*/  VIADD R8, R9, 0x20 ;  /* 0x0000002009087836 */ /* 0x000fe40000000000 */
[----:B------:R-:W-:Y:S01]  /*0d10*/  LOP3.LUT R5, R5, 0x800000, RZ, 0xfc, !PT ;  /* 0x0080000005057812 */ /* 0x000fe200078efcff */
[----:B------:R-:W-:Y:S01]  /*0d20*/  IMAD.MOV R9, RZ, RZ, -R9 ;  /* 0x000000ffff097224 */ /* 0x000fe200078e0a09 */
[----:B------:R-:W-:-:S02]  /*0d30*/  FSETP.NEU.FTZ.AND P0, PT, R3, R4, PT ;  /* 0x000000040300720b */ /* 0x000fc40003f1d000 */
[----:B------:R-:W-:Y:S02]  /*0d40*/  SHF.L.U32 R8, R5, R8, RZ ;  /* 0x0000000805087219 */ /* 0x000fe400000006ff */
[----:B------:R-:W-:Y:S02]  /*0d50*/  SEL R4, R9, RZ, P2 ;  /* 0x000000ff09047207 */ /* 0x000fe40001000000 */
[----:B------:R-:W-:Y:S02]  /*0d60*/  ISETP.NE.AND P1, PT, R8, RZ, P1 ;  /* 0x000000ff0800720c */ /* 0x000fe40000f25270 */
[----:B------:R-:W-:Y:S02]  /*0d70*/  SHF.R.U32.HI R4, RZ, R4, R5 ;  /* 0x00000004ff047219 */ /* 0x000fe40000011605 */
[----:B------:R-:W-:Y:S02]  /*0d80*/  PLOP3.LUT P0, PT, P0, P1, PT, 0xf8, 0x8f ;  /* 0x00000000008f781c */ /* 0x000fe40000703f70 */
[----:B------:R-:W-:-:S02]  /*0d90*/  SHF.R.U32.HI R8, RZ, 0x1, R4 ;  /* 0x00000001ff087819 */ /* 0x000fc40000011604 */
[----:B------:R-:W-:-:S04]  /*0da0*/  SEL R3, RZ, 0x1, !P0 ;  /* 0x00000001ff037807 */ /* 0x000fc80004000000 */
[----:B------:R-:W-:-:S04]  /*0db0*/  LOP3.LUT R3, R3, 0x1, R8, 0xf8, !PT ;  /* 0x0000000103037812 */ /* 0x000fc800078ef808 */
[----:B------:R-:W-:-:S05]  /*0dc0*/  LOP3.LUT R3, R3, R4, RZ, 0xc0, !PT ;  /* 0x0000000403037212 */ /* 0x000fca00078ec0ff */
[----:B------:R-:W-:-:S05]  /*0dd0*/  IMAD.IADD R3, R8, 0x1, R3 ;  /* 0x0000000108037824 */ /* 0x000fca00078e0203 */
[----:B------:R-:W-:Y:S01]  /*0de0*/  LOP3.LUT R0, R3, R0, RZ, 0xfc, !PT ;  /* 0x0000000003007212 */ /* 0x000fe200078efcff */
[----:B------:R-:W-:Y:S06]  /*0df0*/  BRA `(.L_x_37) ;  /* 0x0000000000347947 */ /* 0x000fec0003800000 */
.L_x_36:
[----:B------:R-:W-:-:S04]  /*0e00*/  LOP3.LUT R0, R0, 0x80000000, RZ, 0xc0, !PT ;  /* 0x8000000000007812 */ /* 0x000fc800078ec0ff */
[----:B------:R-:W-:Y:S01]  /*0e10*/  LOP3.LUT R0, R0, 0x7f800000, RZ, 0xfc, !PT ;  /* 0x7f80000000007812 */ /* 0x000fe200078efcff */
[----:B------:R-:W-:Y:S06]  /*0e20*/  BRA `(.L_x_37) ;  /* 0x0000000000287947 */ /* 0x000fec0003800000 */
.L_x_35:
[----:B------:R-:W-:Y:S01]  /*0e30*/  IMAD R0, R5, 0x800000, R0 ;  /* 0x0080000005007824 */ /* 0x000fe200078e0200 */
[----:B------:R-:W-:Y:S06]  /*0e40*/  BRA `(.L_x_37) ;  /* 0x0000000000207947 */ /* 0x000fec0003800000 */
.L_x_34:
[----:B------:R-:W-:-:S04]  /*0e50*/  LOP3.LUT R0, R9, 0x80000000, R8, 0x48, !PT ;  /* 0x8000000009007812 */ /* 0x000fc800078e4808 */
[----:B------:R-:W-:Y:S01]  /*0e60*/  LOP3.LUT R0, R0, 0x7f800000, RZ, 0xfc, !PT ;  /* 0x7f80000000007812 */ /* 0x000fe200078efcff */
[----:B------:R-:W-:Y:S06]  /*0e70*/  BRA `(.L_x_37) ;  /* 0x0000000000147947 */ /* 0x000fec0003800000 */
.L_x_33:
[----:B------:R-:W-:Y:S01]  /*0e80*/  LOP3.LUT R0, R9, 0x80000000, R8, 0x48, !PT ;  /* 0x8000000009007812 */ /* 0x000fe200078e4808 */
[----:B------:R-:W-:Y:S06]  /*0e90*/  BRA `(.L_x_37) ;  /* 0x00000000000c7947 */ /* 0x000fec0003800000 */
.L_x_32:
[----:B------:R-:W0:Y:S01]  /*0ea0*/  MUFU.RSQ R0, -QNAN ;  /* 0xffc0000000007908 */ /* 0x000e220000001400 */
[----:B------:R-:W-:Y:S05]  /*0eb0*/  BRA `(.L_x_37) ;  /* 0x0000000000047947 */ /* 0x000fea0003800000 */
.L_x_31:
[----:B------:R-:W-:-:S07]  /*0ec0*/  FADD.FTZ R0, R0, R3 ;  /* 0x0000000300007221 */ /* 0x000fce0000010000 */
.L_x_37:
[----:B------:R-:W-:-:S04]  /*0ed0*/  IMAD.MOV.U32 R3, RZ, RZ, 0x0 ;  /* 0x00000000ff037424 */ /* 0x000fc800078e00ff */
[----:B0-----:R-:W-:Y:S05]  /*0ee0*/  RET.REL.NODEC R2 `(_Z12prepCELLCSIGjjjPiS_S_) ;  /* 0xfffffff002447950 */ /* 0x001fea0003c3ffff */
.L_x_38:
        /* <DEDUP_REMOVED lines=9> */
.L_x_93:


//--------------------- .text._Z6addCRSjjPdPiS0_S_S0_S0_S_S0_S0_ --------------------------
	.section	.text._Z6addCRSjjPdPiS0_S_S0_S0_S_S0_S0_,"ax",@progbits
	.align	128
        .global         _Z6addCRSjjPdPiS0_S_S0_S0_S_S0_S0_
        .type           _Z6addCRSjjPdPiS0_S_S0_S0_S_S0_S0_,@function
        .size           _Z6addCRSjjPdPiS0_S_S0_S0_S_S0_S0_,(.L_x_100 - _Z6addCRSjjPdPiS0_S_S0_S0_S_S0_S0_)
        .other          _Z6addCRSjjPdPiS0_S_S0_S0_S_S0_S0_,@"STO_CUDA_ENTRY STV_DEFAULT"
_Z6addCRSjjPdPiS0_S_S0_S0_S_S0_S0_:
.text._Z6addCRSjjPdPiS0_S_S0_S0_S_S0_S0_:
[----:B------:R-:W0:Y:S01]  /*0000*/  LDC R1, c[0x0][0x37c] ;  /* 0x0000df00ff017b82 */ /* 0x000e220000000800 */
[----:B------:R-:W1:Y:S01]  /*0010*/  S2R R2, SR_CTAID.Y ;  /* 0x0000000000027919 */ /* 0x000e620000002600 */
[----:B------:R-:W2:Y:S01]  /*0020*/  LDCU UR5, c[0x0][0x2fc] ;  /* 0x00005f80ff0577ac */ /* 0x000ea20008000800 */
[----:B0-----:R-:W-:Y:S01]  /*0030*/  IADD3 R1, PT, PT, R1, -0x8, RZ ;  /* 0xfffffff801017810 */ /* 0x001fe20007ffe0ff */
[----:B------:R-:W1:Y:S01]  /*0040*/  S2R R3, SR_TID.Y ;  /* 0x0000000000037919 */ /* 0x000e620000002200 */
[----:B------:R-:W1:Y:S01]  /*0050*/  LDCU UR6, c[0x0][0x364] ;  /* 0x00006c80ff0677ac */ /* 0x000e620008000800 */
[----:B------:R-:W0:Y:S01]  /*0060*/  LDCU UR7, c[0x0][0x380] ;  /* 0x00007000ff0777ac */ /* 0x000e220008000800 */
[----:B------:R-:W3:Y:S02]  /*0070*/  LDCU UR4, c[0x0][0x2f8] ;  /* 0x00005f00ff0477ac */ /* 0x000ee40008000800 */
[----:B---3--:R-:W-:-:S04]  /*0080*/  IADD3 R6, P1, PT, R1, UR4, RZ ;  /* 0x0000000401067c10 */ /* 0x008fc8000ff3e0ff */
[----:B--2---:R-:W-:Y:S01]  /*0090*/  IADD3.X R7, PT, PT, RZ, UR5, RZ, P1, !PT ;  /* 0x00000005ff077c10 */ /* 0x004fe20008ffe4ff */
[----:B-1----:R-:W-:-:S05]  /*00a0*/  IMAD R2, R2, UR6, R3 ;  /* 0x0000000602027c24 */ /* 0x002fca000f8e0203 */
[----:B0-----:R-:W-:-:S13]  /*00b0*/  ISETP.GE.U32.AND P0, PT, R2, UR7, PT ;  /* 0x0000000702007c0c */ /* 0x001fda000bf06070 */
[----:B------:R-:W-:Y:S05]  /*00c0*/  @P0 EXIT ;  /* 0x000000000000094d */ /* 0x000fea0003800000 */
[----:B------:R-:W-:Y:S01]  /*00d0*/  MOV R0, 0x8 ;  /* 0x0000000800007802 */ /* 0x000fe20000000f00 */
[----:B------:R0:W-:Y:S01]  /*00e0*/  STL [R1], R2 ;  /* 0x0000000201007387 */ /* 0x0001e20000100800 */
[----:B------:R-:W1:Y:S02]  /*00f0*/  LDCU.64 UR4, c[0x4][URZ] ;  /* 0x01000000ff0477ac */ /* 0x000e640008000a00 */
[----:B------:R0:W2:Y:S01]  /*0100*/  LDC.64 R8, c[0x4][R0] ;  /* 0x0100000000087b82 */ /* 0x0000a20000000a00 */
[----:B------:R-:W3:Y:S01]  /*0110*/  LDCU.64 UR36, c[0x0][0x358] ;  /* 0x00006b00ff2477ac */ /* 0x000ee20008000a00 */
[----:B-1----:R-:W-:Y:S01]  /*0120*/  IMAD.U32 R4, RZ, RZ, UR4 ;  /* 0x00000004ff047e24 */ /* 0x002fe2000f8e00ff */
[----:B0-----:R-:W-:-:S07]  /*0130*/  MOV R5, UR5 ;  /* 0x0000000500057c02 */ /* 0x001fce0008000f00 */
[----:B------:R-:W-:-:S07]  /*0140*/  LEPC R20, `(.L_x_39) ;  /* 0x000000001014794e */ /* 0x000fce0000000000 */
[----:B--23--:R-:W-:Y:S05]  /*0150*/  CALL.ABS.NOINC R8 ;  /* 0x0000000008007343 */ /* 0x00cfea0003c00000 */
.L_x_39:
[----:B------:R-:W0:Y:S01]  /*0160*/  LDC.64 R8, c[0x0][0x398] ;  /* 0x0000e600ff087b82 */ /* 0x000e220000000a00 */
[----:B------:R-:W-:Y:S07]  /*0170*/  WARPSYNC.ALL ;  /* 0x0000000000007948 */ /* 0x000fee0003800000 */
[----:B------:R-:W1:Y:S08]  /*0180*/  LDC.64 R10, c[0x0][0x3c8] ;  /* 0x0000f200ff0a7b82 */ /* 0x000e700000000a00 */
[----:B------:R-:W2:Y:S01]  /*0190*/  LDC.64 R6, c[0x0][0x3b0] ;  /* 0x0000ec00ff067b82 */ /* 0x000ea20000000a00 */
[----:B0-----:R-:W-:-:S07]  /*01a0*/  IMAD.WIDE.U32 R8, R2, 0x4, R8 ;  /* 0x0000000402087825 */ /* 0x001fce00078e0008 */
[----:B------:R-:W-:Y:S01]  /*01b0*/  BAR.SYNC.DEFER_BLOCKING 0x0 ;  /* 0x0000000000007b1d */ /* 0x000fe20000010000 */
[----:B-1----:R-:W-:-:S05]  /*01c0*/  IMAD.WIDE.U32 R10, R2, 0x4, R10 ;  /* 0x00000004020a7825 */ /* 0x002fca00078e000a */
[----:B------:R-:W3:Y:S04]  /*01d0*/  LDG.E R0, desc[UR36][R8.64] ;  /* 0x0000002408007981 */ /* 0x000ee8000c1e1900 */
[----:B------:R-:W4:Y:S01]  /*01e0*/  LDG.E R23, desc[UR36][R8.64+0x4] ;  /* 0x0000042408177981 */ /* 0x000f22000c1e1900 */
[----:B--2---:R-:W-:-:S03]  /*01f0*/  IMAD.WIDE.U32 R6, R2, 0x4, R6 ;  /* 0x0000000402067825 */ /* 0x004fc600078e0006 */
[----:B------:R0:W5:Y:S04]  /*0200*/  LDG.E R2, desc[UR36][R10.64] ;  /* 0x000000240a027981 */ /* 0x000168000c1e1900 */
[----:B------:R0:W5:Y:S01]  /*0210*/  LDG.E R3, desc[UR36][R6.64] ;  /* 0x0000002406037981 */ /* 0x000162000c1e1900 */
[----:B------:R-:W-:Y:S01]  /*0220*/  BSSY.RECONVERGENT B0, `(.L_x_40) ;  /* 0x0000043000007945 */ /* 0x000fe20003800200 */
[----:B------:R-:W-:Y:S01]  /*0230*/  CS2R R4, SRZ ;  /* 0x0000000000047805 */ /* 0x000fe2000001ff00 */
[----:B---3--:R-:W-:Y:S01]  /*0240*/  IMAD.MOV.U32 R22, RZ, RZ, R0 ;  /* 0x000000ffff167224 */ /* 0x008fe200078e0000 */
[----:B----4-:R-:W-:-:S13]  /*0250*/  ISETP.GT.AND P0, PT, R23, R0, PT ;  /* 0x000000001700720c */ /* 0x010fda0003f04270 */
[----:B0-----:R-:W-:Y:S05]  /*0260*/  @!P0 BRA `(.L_x_41) ;  /* 0x0000000000f88947 */ /* 0x001fea0003800000 */
[----:B------:R-:W0:Y:S01]  /*0270*/  LDC.64 R10, c[0x0][0x3c0] ;  /* 0x0000f000ff0a7b82 */ /* 0x000e220000000a00 */
[----:B------:R-:W-:Y:S02]  /*0280*/  CS2R R4, SRZ ;  /* 0x0000000000047805 */ /* 0x000fe4000001ff00 */
[----:B------:R-:W-:-:S05]  /*0290*/  MOV R22, R0 ;  /* 0x0000000000167202 */ /* 0x000fca0000000f00 */
[----:B------:R-:W1:Y:S08]  /*02a0*/  LDC.64 R12, c[0x0][0x3b8] ;  /* 0x0000ee00ff0c7b82 */ /* 0x000e700000000a00 */
[----:B------:R-:W2:Y:S08]  /*02b0*/  LDC.64 R14, c[0x0][0x388] ;  /* 0x0000e200ff0e7b82 */ /* 0x000eb00000000a00 */
[----:B------:R-:W3:Y:S08]  /*02c0*/  LDC.64 R16, c[0x0][0x390] ;  /* 0x0000e400ff107b82 */ /* 0x000ef00000000a00 */
[----:B------:R-:W4:Y:S08]  /*02d0*/  LDC.64 R18, c[0x0][0x3a0] ;  /* 0x0000e800ff127b82 */ /* 0x000f300000000a00 */
[----:B------:R-:W0:Y:S02]  /*02e0*/  LDC.64 R20, c[0x0][0x3a8] ;  /* 0x0000ea00ff147b82 */ /* 0x000e240000000a00 */
.L_x_46:
[----:B------:R-:W2:Y:S04]  /*02f0*/  LDG.E R24, desc[UR36][R6.64+0x4] ;  /* 0x0000042406187981 */ /* 0x000ea8000c1e1900 */
[----:B------:R-:W2:Y:S02]  /*0300*/  LDG.E R25, desc[UR36][R6.64] ;  /* 0x0000002406197981 */ /* 0x000ea4000c1e1900 */
[----:B--2---:R-:W-:-:S05]  /*0310*/  IMAD.IADD R25, R24, 0x1, -R25 ;  /* 0x0000000118197824 */ /* 0x004fca00078e0a19 */
[----:B------:R-:W-:-:S13]  /*0320*/  ISETP.GE.AND P0, PT, R4, R25, PT ;  /* 0x000000190400720c */ /* 0x000fda0003f06270 */
[----:B------:R-:W-:Y:S05]  /*0330*/  @P0 BRA `(.L_x_41) ;  /* 0x0000000000c40947 */ /* 0x000fea0003800000 */
[----:B------:R-:W-:Y:S02]  /*0340*/  IADD3 R25, PT, PT, R0, R5, RZ ;  /* 0x0000000500197210 */ /* 0x000fe40007ffe0ff */
[----:B-----5:R-:W-:-:S03]  /*0350*/  IADD3 R29, PT, PT, R3, R4, RZ ;  /* 0x00000004031d7210 */ /* 0x020fc60007ffe0ff */
[----:B---3--:R-:W-:-:S04]  /*0360*/  IMAD.WIDE R26, R25, 0x4, R16 ;  /* 0x00000004191a7825 */ /* 0x008fc800078e0210 */
[----:B0-----:R-:W-:Y:S02]  /*0370*/  IMAD.WIDE R22, R29, 0x4, R20 ;  /* 0x000000041d167825 */ /* 0x001fe400078e0214 */
[----:B------:R-:W2:Y:S04]  /*0380*/  LDG.E R27, desc[UR36][R26.64] ;  /* 0x000000241a1b7981 */ /* 0x000ea8000c1e1900 */
[----:B------:R-:W2:Y:S01]  /*0390*/  LDG.E R28, desc[UR36][R22.64] ;  /* 0x00000024161c7981 */ /* 0x000ea2000c1e1900 */
[----:B------:R-:W-:Y:S01]  /*03a0*/  BSSY.RECONVERGENT B1, `(.L_x_42) ;  /* 0x0000025000017945 */ /* 0x000fe20003800200 */
[----:B--2---:R-:W-:-:S13]  /*03b0*/  ISETP.GE.AND P0, PT, R27, R28, PT ;  /* 0x0000001c1b00720c */ /* 0x004fda0003f06270 */
[----:B------:R-:W-:Y:S05]  /*03c0*/  @P0 BRA `(.L_x_43) ;  /* 0x0000000000240947 */ /* 0x000fea0003800000 */
[----:B------:R-:W-:-:S04]  /*03d0*/  IMAD.WIDE R22, R2, 0x4, R10 ;  /* 0x0000000402167825 */ /* 0x000fc800078e020a */
[----:B------:R-:W-:Y:S01]  /*03e0*/  IMAD.WIDE R24, R25, 0x8, R14 ;  /* 0x0000000819187825 */ /* 0x000fe200078e020e */
[----:B------:R0:W-:Y:S05]  /*03f0*/  STG.E desc[UR36][R22.64], R27 ;  /* 0x0000001b16007986 */ /* 0x0001ea000c101924 */
[----:B------:R-:W2:Y:S01]  /*0400*/  LDG.E.64 R24, desc[UR36][R24.64] ;  /* 0x0000002418187981 */ /* 0x000ea2000c1e1b00 */
[C---:B-1----:R-:W-:Y:S01]  /*0410*/  IMAD.WIDE R28, R2.reuse, 0x8, R12 ;  /* 0x00000008021c7825 */ /* 0x042fe200078e020c */
[----:B------:R-:W-:-:S03]  /*0420*/  IADD3 R2, PT, PT, R2, 0x1, RZ ;  /* 0x0000000102027810 */ /* 0x000fc60007ffe0ff */
[----:B------:R-:W-:Y:S01]  /*0430*/  VIADD R5, R5, 0x1 ;  /* 0x0000000105057836 */ /* 0x000fe20000000000 */
[----:B--2---:R0:W-:Y:S01]  /*0440*/  STG.E.64 desc[UR36][R28.64], R24 ;  /* 0x000000181c007986 */ /* 0x0041e2000c101b24 */
[----:B------:R-:W-:Y:S05]  /*0450*/  BRA `(.L_x_44) ;  /* 0x0000000000647947 */ /* 0x000fea0003800000 */
.L_x_43:
[----:B------:R-:W-:-:S13]  /*0460*/  ISETP.NE.AND P0, PT, R27, R28, PT ;  /* 0x0000001c1b00720c */ /* 0x000fda0003f05270 */
[----:B------:R-:W-:Y:S05]  /*0470*/  @P0 BRA `(.L_x_45) ;  /* 0x0000000000340947 */ /* 0x000fea0003800000 */
[----:B------:R-:W-:-:S04]  /*0480*/  IMAD.WIDE R22, R2, 0x4, R10 ;  /* 0x0000000402167825 */ /* 0x000fc800078e020a */
[----:B------:R-:W-:Y:S01]  /*0490*/  IMAD.WIDE R24, R25, 0x8, R14 ;  /* 0x0000000819187825 */ /* 0x000fe200078e020e */
[----:B------:R2:W-:Y:S03]  /*04a0*/  STG.E desc[UR36][R22.64], R27 ;  /* 0x0000001b16007986 */ /* 0x0005e6000c101924 */
[----:B----4-:R-:W-:Y:S02]  /*04b0*/  IMAD.WIDE R28, R29, 0x8, R18 ;  /* 0x000000081d1c7825 */ /* 0x010fe400078e0212 */
[----:B------:R-:W3:Y:S04]  /*04c0*/  LDG.E.64 R24, desc[UR36][R24.64] ;  /* 0x0000002418187981 */ /* 0x000ee8000c1e1b00 */
[----:B------:R-:W3:Y:S01]  /*04d0*/  LDG.E.64 R28, desc[UR36][R28.64] ;  /* 0x000000241c1c7981 */ /* 0x000ee2000c1e1b00 */
[----:B------:R-:W-:Y:S01]  /*04e0*/  IADD3 R5, PT, PT, R5, 0x1, RZ ;  /* 0x0000000105057810 */ /* 0x000fe20007ffe0ff */
[----:B------:R-:W-:Y:S01]  /*04f0*/  VIADD R4, R4, 0x1 ;  /* 0x0000000104047836 */ /* 0x000fe20000000000 */
[----:B---3--:R-:W-:Y:S01]  /*0500*/  DADD R24, R24, R28 ;  /* 0x0000000018187229 */ /* 0x008fe2000000001c */
[C---:B-1----:R-:W-:Y:S01]  /*0510*/  IMAD.WIDE R28, R2.reuse, 0x8, R12 ;  /* 0x00000008021c7825 */ /* 0x042fe200078e020c */
[----:B------:R-:W-:-:S05]  /*0520*/  IADD3 R2, PT, PT, R2, 0x1, RZ ;  /* 0x0000000102027810 */ /* 0x000fca0007ffe0ff */
[----:B------:R2:W-:Y:S01]  /*0530*/  STG.E.64 desc[UR36][R28.64], R24 ;  /* 0x000000181c007986 */ /* 0x0005e2000c101b24 */
[----:B------:R-:W-:Y:S05]  /*0540*/  BRA `(.L_x_44) ;  /* 0x0000000000287947 */ /* 0x000fea0003800000 */
.L_x_45:
[----:B------:R-:W-:-:S13]  /*0550*/  ISETP.GT.AND P0, PT, R27, R28, PT ;  /* 0x0000001c1b00720c */ /* 0x000fda0003f04270 */
[----:B------:R-:W-:Y:S05]  /*0560*/  @!P0 BRA `(.L_x_44) ;  /* 0x0000000000208947 */ /* 0x000fea0003800000 */
[----:B------:R-:W-:-:S04]  /*0570*/  IMAD.WIDE R22, R2, 0x4, R10 ;  /* 0x0000000402167825 */ /* 0x000fc800078e020a */
[----:B----4-:R-:W-:Y:S01]  /*0580*/  IMAD.WIDE R24, R29, 0x8, R18 ;  /* 0x000000081d187825 */ /* 0x010fe200078e0212 */
[----:B------:R3:W-:Y:S05]  /*0590*/  STG.E desc[UR36][R22.64], R28 ;  /* 0x0000001c16007986 */ /* 0x0007ea000c101924 */
[----:B------:R-:W2:Y:S01]  /*05a0*/  LDG.E.64 R24, desc[UR36][R24.64] ;  /* 0x0000002418187981 */ /* 0x000ea2000c1e1b00 */
[----:B-1----:R-:W-:Y:S01]  /*05b0*/  IMAD.WIDE R26, R2, 0x8, R12 ;  /* 0x00000008021a7825 */ /* 0x002fe200078e020c */
[----:B------:R-:W-:-:S03]  /*05c0*/  IADD3 R4, PT, PT, R4, 0x1, RZ ;  /* 0x0000000104047810 */ /* 0x000fc60007ffe0ff */
[----:B------:R-:W-:Y:S01]  /*05d0*/  VIADD R2, R2, 0x1 ;  /* 0x0000000102027836 */ /* 0x000fe20000000000 */
[----:B--2---:R3:W-:Y:S06]  /*05e0*/  STG.E.64 desc[UR36][R26.64], R24 ;  /* 0x000000181a007986 */ /* 0x0047ec000c101b24 */
.L_x_44:
[----:B------:R-:W-:Y:S05]  /*05f0*/  BSYNC.RECONVERGENT B1 ;  /* 0x0000000000017941 */ /* 0x000fea0003800200 */
.L_x_42:
[----:B0-23--:R-:W2:Y:S04]  /*0600*/  LDG.E R23, desc[UR36][R8.64+0x4] ;  /* 0x0000042408177981 */ /* 0x00dea8000c1e1900 */
[----:B------:R-:W2:Y:S02]  /*0610*/  LDG.E R22, desc[UR36][R8.64] ;  /* 0x0000002408167981 */ /* 0x000ea4000c1e1900 */
[----:B--2---:R-:W-:-:S04]  /*0620*/  IADD3 R24, PT, PT, R23, -R22, RZ ;  /* 0x8000001617187210 */ /* 0x004fc80007ffe0ff */
[----:B------:R-:W-:-:S13]  /*0630*/  ISETP.GE.AND P0, PT, R5, R24, PT ;  /* 0x000000180500720c */ /* 0x000fda0003f06270 */
[----:B------:R-:W-:Y:S05]  /*0640*/  @!P0 BRA `(.L_x_46) ;  /* 0xfffffffc00288947 */ /* 0x000fea000383ffff */
.L_x_41:
[----:B------:R-:W-:Y:S05]  /*0650*/  BSYNC.RECONVERGENT B0 ;  /* 0x0000000000007941 */ /* 0x000fea0003800200 */
.L_x_40:
[----:B0-----:R-:W-:Y:S01]  /*0660*/  IADD3 R10, PT, PT, -R22, R23, RZ ;  /* 0x00000017160a7210 */ /* 0x001fe20007ffe1ff */
[----:B-1----:R-:W0:Y:S01]  /*0670*/  LDC.64 R12, c[0x0][0x3c0] ;  /* 0x0000f000ff0c7b82 */ /* 0x002e220000000a00 */
[----:B------:R-:W-:Y:S02]  /*0680*/  BSSY.RECONVERGENT B0, `(.L_x_47) ;  /* 0x0000016000007945 */ /* 0x000fe40003800200 */
[----:B------:R-:W-:-:S05]  /*0690*/  ISETP.GE.AND P0, PT, R5, R10, PT ;  /* 0x0000000a0500720c */ /* 0x000fca0003f06270 */
[----:B------:R-:W1:Y:S08]  /*06a0*/  LDC.64 R14, c[0x0][0x3b8] ;  /* 0x0000ee00ff0e7b82 */ /* 0x000e700000000a00 */
[----:B---3--:R-:W2:Y:S08]  /*06b0*/  LDC.64 R16, c[0x0][0x388] ;  /* 0x0000e200ff107b82 */ /* 0x008eb00000000a00 */
[----:B------:R-:W3:Y:S01]  /*06c0*/  LDC.64 R10, c[0x0][0x390] ;  /* 0x0000e400ff0a7b82 */ /* 0x000ee20000000a00 */
[----:B------:R-:W-:Y:S05]  /*06d0*/  @P0 BRA `(.L_x_48) ;  /* 0x0000000000400947 */ /* 0x000fea0003800000 */
.L_x_49:
[----:B------:R-:W-:-:S04]  /*06e0*/  IMAD.IADD R23, R0, 0x1, R5 ;  /* 0x0000000100177824 */ /* 0x000fc800078e0205 */
[----:B---3--:R-:W-:-:S06]  /*06f0*/  IMAD.WIDE R20, R23, 0x4, R10 ;  /* 0x0000000417147825 */ /* 0x008fcc00078e020a */
[----:B------:R-:W3:Y:S01]  /*0700*/  LDG.E R21, desc[UR36][R20.64] ;  /* 0x0000002414157981 */ /* 0x000ee2000c1e1900 */
[----:B0---45:R-:W-:-:S04]  /*0710*/  IMAD.WIDE R18, R2, 0x4, R12 ;  /* 0x0000000402127825 */ /* 0x031fc800078e020c */
[----:B--2---:R-:W-:Y:S01]  /*0720*/  IMAD.WIDE R22, R23, 0x8, R16 ;  /* 0x0000000817167825 */ /* 0x004fe200078e0210 */
[----:B---3--:R0:W-:Y:S05]  /*0730*/  STG.E desc[UR36][R18.64], R21 ;  /* 0x0000001512007986 */ /* 0x0081ea000c101924 */
[----:B------:R-:W2:Y:S01]  /*0740*/  LDG.E.64 R22, desc[UR36][R22.64] ;  /* 0x0000002416167981 */ /* 0x000ea2000c1e1b00 */
[----:B-1----:R-:W-:-:S05]  /*0750*/  IMAD.WIDE R24, R2, 0x8, R14 ;  /* 0x0000000802187825 */ /* 0x002fca00078e020e */
[----:B--2---:R0:W-:Y:S04]  /*0760*/  STG.E.64 desc[UR36][R24.64], R22 ;  /* 0x0000001618007986 */ /* 0x0041e8000c101b24 */
[----:B------:R-:W2:Y:S04]  /*0770*/  LDG.E R26, desc[UR36][R8.64+0x4] ;  /* 0x00000424081a7981 */ /* 0x000ea8000c1e1900 */
[----:B------:R-:W2:Y:S01]  /*0780*/  LDG.E R27, desc[UR36][R8.64] ;  /* 0x00000024081b7981 */ /* 0x000ea2000c1e1900 */
[----:B------:R-:W-:Y:S01]  /*0790*/  IADD3 R5, PT, PT, R5, 0x1, RZ ;  /* 0x0000000105057810 */ /* 0x000fe20007ffe0ff */
[----:B------:R-:W-:Y:S01]  /*07a0*/  VIADD R2, R2, 0x1 ;  /* 0x0000000102027836 */ /* 0x000fe20000000000 */
[----:B--2---:R-:W-:-:S04]  /*07b0*/  IADD3 R26, PT, PT, R26, -R27, RZ ;  /* 0x8000001b1a1a7210 */ /* 0x004fc80007ffe0ff */
[----:B------:R-:W-:-:S13]  /*07c0*/  ISETP.GE.AND P0, PT, R5, R26, PT ;  /* 0x0000001a0500720c */ /* 0x000fda0003f06270 */
[----:B0-----:R-:W-:Y:S05]  /*07d0*/  @!P0 BRA `(.L_x_49) ;  /* 0xfffffffc00c08947 */ /* 0x001fea000383ffff */
.L_x_48:
[----:B------:R-:W-:Y:S05]  /*07e0*/  BSYNC.RECONVERGENT B0 ;  /* 0x0000000000007941 */ /* 0x000fea0003800200 */
.L_x_47:
[----:B------:R-:W4:Y:S01]  /*07f0*/  LDG.E R0, desc[UR36][R6.64+0x4] ;  /* 0x0000042406007981 */ /* 0x000f22000c1e1900 */
[----:B-1----:R-:W1:Y:S03]  /*0800*/  LDC.64 R14, c[0x0][0x3c0] ;  /* 0x0000f000ff0e7b82 */ /* 0x002e660000000a00 */
[----:B------:R-:W4:Y:S05]  /*0810*/  LDG.E R5, desc[UR36][R6.64] ;  /* 0x0000002406057981 */ /* 0x000f2a000c1e1900 */
[----:B0-----:R-:W0:Y:S08]  /*0820*/  LDC.64 R12, c[0x0][0x3b8] ;  /* 0x0000ee00ff0c7b82 */ /* 0x001e300000000a00 */
[----:B---3--:R-:W3:Y:S08]  /*0830*/  LDC.64 R10, c[0x0][0x3a0] ;  /* 0x0000e800ff0a7b82 */ /* 0x008ef00000000a00 */
[----:B------:R-:W0:Y:S01]  /*0840*/  LDC.64 R8, c[0x0][0x3a8] ;  /* 0x0000ea00ff087b82 */ /* 0x000e220000000a00 */
[----:B----4-:R-:W-:-:S04]  /*0850*/  IADD3 R5, PT, PT, R0, -R5, RZ ;  /* 0x8000000500057210 */ /* 0x010fc80007ffe0ff */
[----:B------:R-:W-:-:S13]  /*0860*/  ISETP.GE.AND P0, PT, R4, R5, PT ;  /* 0x000000050400720c */ /* 0x000fda0003f06270 */
[----:B01-3--:R-:W-:Y:S05]  /*0870*/  @P0 EXIT ;  /* 0x000000000000094d */ /* 0x00bfea0003800000 */
.L_x_50:
[----:B-----5:R-:W-:-:S05]  /*0880*/  IADD3 R19, PT, PT, R3, R4, RZ ;  /* 0x0000000403137210 */ /* 0x020fca0007ffe0ff */
[----:B--2---:R-:W-:-:S06]  /*0890*/  IMAD.WIDE R16, R19, 0x4, R8 ;  /* 0x0000000413107825 */ /* 0x004fcc00078e0208 */
[----:B------:R-:W2:Y:S01]  /*08a0*/  LDG.E R17, desc[UR36][R16.64] ;  /* 0x0000002410117981 */ /* 0x000ea2000c1e1900 */
[----:B------:R-:W-:-:S04]  /*08b0*/  IMAD.WIDE R20, R2, 0x4, R14 ;  /* 0x0000000402147825 */ /* 0x000fc800078e020e */
[----:B------:R-:W-:Y:S01]  /*08c0*/  IMAD.WIDE R18, R19, 0x8, R10 ;  /* 0x0000000813127825 */ /* 0x000fe200078e020a */
[----:B--2---:R0:W-:Y:S05]  /*08d0*/  STG.E desc[UR36][R20.64], R17 ;  /* 0x0000001114007986 */ /* 0x0041ea000c101924 */
[----:B------:R-:W2:Y:S01]  /*08e0*/  LDG.E.64 R18, desc[UR36][R18.64] ;  /* 0x0000002412127981 */ /* 0x000ea2000c1e1b00 */
[----:B------:R-:W-:-:S05]  /*08f0*/  IMAD.WIDE R22, R2, 0x8, R12 ;  /* 0x0000000802167825 */ /* 0x000fca00078e020c */
[----:B--2---:R0:W-:Y:S04]  /*0900*/  STG.E.64 desc[UR36][R22.64], R18 ;  /* 0x0000001216007986 */ /* 0x0041e8000c101b24 */
[----:B------:R-:W2:Y:S04]  /*0910*/  LDG.E R0, desc[UR36][R6.64+0x4] ;  /* 0x0000042406007981 */ /* 0x000ea8000c1e1900 */
[----:B------:R-:W2:Y:S01]  /*0920*/  LDG.E R5, desc[UR36][R6.64] ;  /* 0x0000002406057981 */ /* 0x000ea2000c1e1900 */
[----:B------:R-:W-:Y:S01]  /*0930*/  VIADD R4, R4, 0x1 ;  /* 0x0000000104047836 */ /* 0x000fe20000000000 */
[----:B------:R-:W-:-:S02]  /*0940*/  IADD3 R2, PT, PT, R2, 0x1, RZ ;  /* 0x0000000102027810 */ /* 0x000fc40007ffe0ff */
[----:B--2---:R-:W-:-:S04]  /*0950*/  IADD3 R5, PT, PT, R0, -R5, RZ ;  /* 0x8000000500057210 */ /* 0x004fc80007ffe0ff */
[----:B------:R-:W-:-:S13]  /*0960*/  ISETP.GE.AND P0, PT, R4, R5, PT ;  /* 0x000000050400720c */ /* 0x000fda0003f06270 */
[----:B0-----:R-:W-:Y:S05]  /*0970*/  @!P0 BRA `(.L_x_50) ;  /* 0xfffffffc00c08947 */ /* 0x001fea000383ffff */
[----:B------:R-:W-:Y:S05]  /*0980*/  EXIT ;  /* 0x000000000000794d */ /* 0x000fea0003800000 */
.L_x_51:
        /* <DEDUP_REMOVED lines=15> */
.L_x_100:


//--------------------- .text._Z10prepAddCRSjjPiS_S_S_S_ --------------------------
	.section	.text._Z10prepAddCRSjjPiS_S_S_S_,"ax",@progbits
	.align	128
        .global         _Z10prepAddCRSjjPiS_S_S_S_
        .type           _Z10prepAddCRSjjPiS_S_S_S_,@function
        .size           _Z10prepAddCRSjjPiS_S_S_S_,(.L_x_101 - _Z10prepAddCRSjjPiS_S_S_S_)
        .other          _Z10prepAddCRSjjPiS_S_S_S_,@"STO_CUDA_ENTRY STV_DEFAULT"
_Z10prepAddCRSjjPiS_S_S_S_:
.text._Z10prepAddCRSjjPiS_S_S_S_:
        /* <DEDUP_REMOVED lines=9> */
[----:B------:R-:W1:Y:S07]  /*0090*/  LDCU.64 UR6, c[0x0][0x358] ;  /* 0x00006b00ff0677ac */ /* 0x000e6e0008000a00 */
[----:B------:R-:W2:Y:S08]  /*00a0*/  LDC.64 R4, c[0x0][0x390] ;  /* 0x0000e400ff047b82 */ /* 0x000eb00000000a00 */
[----:B------:R-:W3:Y:S01]  /*00b0*/  LDC.64 R6, c[0x0][0x3a0] ;  /* 0x0000e800ff067b82 */ /* 0x000ee20000000a00 */
[----:B0-----:R-:W-:-:S05]  /*00c0*/  IMAD.WIDE.U32 R2, R0, 0x4, R2 ;  /* 0x0000000400027825 */ /* 0x001fca00078e0002 */
[----:B-1----:R0:W-:Y:S01]  /*00d0*/  STG.E desc[UR6][R2.64], RZ ;  /* 0x000000ff02007986 */ /* 0x0021e2000c101906 */
[----:B--2---:R-:W-:-:S05]  /*00e0*/  IMAD.WIDE.U32 R4, R0, 0x4, R4 ;  /* 0x0000000400047825 */ /* 0x004fca00078e0004 */
[----:B------:R-:W2:Y:S04]  /*00f0*/  LDG.E R12, desc[UR6][R4.64] ;  /* 0x00000006040c7981 */ /* 0x000ea8000c1e1900 */
[----:B------:R-:W2:Y:S01]  /*0100*/  LDG.E R15, desc[UR6][R4.64+0x4] ;  /* 0x00000406040f7981 */ /* 0x000ea2000c1e1900 */
[----:B---3--:R-:W-:-:S05]  /*0110*/  IMAD.WIDE.U32 R6, R0, 0x4, R6 ;  /* 0x0000000400067825 */ /* 0x008fca00078e0006 */
[----:B------:R0:W5:Y:S04]  /*0120*/  LDG.E R14, desc[UR6][R6.64] ;  /* 0x00000006060e7981 */ /* 0x000168000c1e1900 */
[----:B------:R0:W5:Y:S01]  /*0130*/  LDG.E R17, desc[UR6][R6.64+0x4] ;  /* 0x0000040606117981 */ /* 0x000162000c1e1900 */
[----:B------:R-:W-:Y:S01]  /*0140*/  BSSY.RECONVERGENT B0, `(.L_x_52) ;  /* 0x0000021000007945 */ /* 0x000fe20003800200 */
[----:B------:R-:W-:Y:S02]  /*0150*/  HFMA2 R16, -RZ, RZ, 0, 0 ;  /* 0x00000000ff107431 */ /* 0x000fe400000001ff */
[----:B------:R-:W-:Y:S02]  /*0160*/  IMAD.MOV.U32 R19, RZ, RZ, RZ ;  /* 0x000000ffff137224 */ /* 0x000fe400078e00ff */
[----:B------:R-:W-:Y:S01]  /*0170*/  IMAD.MOV.U32 R13, RZ, RZ, RZ ;  /* 0x000000ffff0d7224 */ /* 0x000fe200078e00ff */
[----:B--2---:R-:W-:-:S13]  /*0180*/  ISETP.GT.AND P0, PT, R15, R12, PT ;  /* 0x0000000c0f00720c */ /* 0x004fda0003f04270 */
[----:B0-----:R-:W-:Y:S05]  /*0190*/  @!P0 BRA `(.L_x_53) ;  /* 0x00000000006c8947 */ /* 0x001fea0003800000 */
[----:B------:R-:W0:Y:S01]  /*01a0*/  LDC.64 R6, c[0x0][0x388] ;  /* 0x0000e200ff067b82 */ /* 0x000e220000000a00 */
[----:B-----5:R-:W-:Y:S01]  /*01b0*/  IMAD.IADD R18, R17, 0x1, -R14 ;  /* 0x0000000111127824 */ /* 0x020fe200078e0a0e */
[----:B------:R-:W-:Y:S01]  /*01c0*/  MOV R16, RZ ;  /* 0x000000ff00107202 */ /* 0x000fe20000000f00 */
[----:B------:R-:W-:Y:S02]  /*01d0*/  IMAD.IADD R20, R15, 0x1, -R12 ;  /* 0x000000010f147824 */ /* 0x000fe400078e0a0c */
[----:B------:R-:W-:Y:S02]  /*01e0*/  IMAD.MOV.U32 R13, RZ, RZ, RZ ;  /* 0x000000ffff0d7224 */ /* 0x000fe400078e00ff */
[----:B------:R-:W-:Y:S01]  /*01f0*/  IMAD.MOV.U32 R19, RZ, RZ, RZ ;  /* 0x000000ffff137224 */ /* 0x000fe200078e00ff */
[----:B------:R-:W1:Y:S06]  /*0200*/  LDC.64 R4, c[0x0][0x398] ;  /* 0x0000e600ff047b82 */ /* 0x000e6c0000000a00 */
.L_x_56:
[----:B------:R-:W-:-:S13]  /*0210*/  ISETP.GE.AND P0, PT, R13, R18, PT ;  /* 0x000000120d00720c */ /* 0x000fda0003f06270 */
[----:B------:R-:W-:Y:S05]  /*0220*/  @P0 BRA `(.L_x_53) ;  /* 0x0000000000480947 */ /* 0x000fea0003800000 */
[----:B------:R-:W-:Y:S01]  /*0230*/  IADD3 R9, PT, PT, R12, R19, RZ ;  /* 0x000000130c097210 */ /* 0x000fe20007ffe0ff */
[----:B------:R-:W-:-:S04]  /*0240*/  IMAD.IADD R11, R14, 0x1, R13 ;  /* 0x000000010e0b7824 */ /* 0x000fc800078e020d */
[----:B0-----:R-:W-:-:S04]  /*0250*/  IMAD.WIDE R8, R9, 0x4, R6 ;  /* 0x0000000409087825 */ /* 0x001fc800078e0206 */
[----:B-1----:R-:W-:Y:S02]  /*0260*/  IMAD.WIDE R10, R11, 0x4, R4 ;  /* 0x000000040b0a7825 */ /* 0x002fe400078e0204 */
[----:B------:R-:W2:Y:S04]  /*0270*/  LDG.E R8, desc[UR6][R8.64] ;  /* 0x0000000608087981 */ /* 0x000ea8000c1e1900 */
[----:B------:R-:W2:Y:S01]  /*0280*/  LDG.E R11, desc[UR6][R10.64] ;  /* 0x000000060a0b7981 */ /* 0x000ea2000c1e1900 */
[----:B------:R-:W-:Y:S01]  /*0290*/  BSSY.RECONVERGENT B1, `(.L_x_54) ;  /* 0x0000008000017945 */ /* 0x000fe20003800200 */
[----:B--2---:R-:W-:-:S13]  /*02a0*/  ISETP.GE.AND P0, PT, R8, R11, PT ;  /* 0x0000000b0800720c */ /* 0x004fda0003f06270 */
[----:B------:R-:W-:Y:S01]  /*02b0*/  @!P0 VIADD R19, R19, 0x1 ;  /* 0x0000000113138836 */ /* 0x000fe20000000000 */
[----:B------:R-:W-:Y:S06]  /*02c0*/  @!P0 BRA `(.L_x_55) ;  /* 0x0000000000108947 */ /* 0x000fec0003800000 */
[----:B------:R-:W-:-:S13]  /*02d0*/  ISETP.NE.AND P0, PT, R8, R11, PT ;  /* 0x0000000b0800720c */ /* 0x000fda0003f05270 */
[----:B------:R-:W-:Y:S01]  /*02e0*/  @!P0 IADD3 R13, PT, PT, R13, 0x1, RZ ;  /* 0x000000010d0d8810 */ /* 0x000fe20007ffe0ff */
[----:B------:R-:W-:-:S04]  /*02f0*/  @!P0 VIADD R19, R19, 0x1 ;  /* 0x0000000113138836 */ /* 0x000fc80000000000 */
[----:B------:R-:W-:-:S07]  /*0300*/  @P0 VIADD R13, R13, 0x1 ;  /* 0x000000010d0d0836 */ /* 0x000fce0000000000 */
.L_x_55:
[----:B------:R-:W-:Y:S05]  /*0310*/  BSYNC.RECONVERGENT B1 ;  /* 0x0000000000017941 */ /* 0x000fea0003800200 */
.L_x_54:
[----:B------:R-:W-:Y:S02]  /*0320*/  ISETP.GE.AND P0, PT, R19, R20, PT ;  /* 0x000000141300720c */ /* 0x000fe40003f06270 */
[----:B------:R-:W-:-:S11]  /*0330*/  IADD3 R16, PT, PT, R16, 0x1, RZ ;  /* 0x0000000110107810 */ /* 0x000fd60007ffe0ff */
[----:B------:R-:W-:Y:S05]  /*0340*/  @!P0 BRA `(.L_x_56) ;  /* 0xfffffffc00b08947 */ /* 0x000fea000383ffff */
.L_x_53:
[----:B------:R-:W-:Y:S05]  /*0350*/  BSYNC.RECONVERGENT B0 ;  /* 0x0000000000007941 */ /* 0x000fea0003800200 */
.L_x_52:
[----:B------:R-:W-:Y:S01]  /*0360*/  IMAD.IADD R12, R15, 0x1, -R12 ;  /* 0x000000010f0c7824 */ /* 0x000fe200078e0a0c */
[----:B------:R-:W-:Y:S01]  /*0370*/  ISETP.NE.AND P1, PT, R0, RZ, PT ;  /* 0x000000ff0000720c */ /* 0x000fe20003f25270 */
[----:B-----5:R-:W-:-:S03]  /*0380*/  IMAD.IADD R14, R17, 0x1, -R14 ;  /* 0x00000001110e7824 */ /* 0x020fc600078e0a0e */
[C---:B-1----:R-:W-:Y:S02]  /*0390*/  VIADDMNMX R4, R19.reuse, 0x1, R12, !PT ;  /* 0x0000000113047846 */ /* 0x042fe4000780010c */
[C---:B------:R-:W-:Y:S02]  /*03a0*/  ISETP.GE.AND P0, PT, R19.reuse, R12, PT ;  /* 0x0000000c1300720c */ /* 0x040fe40003f06270 */
[-C--:B------:R-:W-:Y:S02]  /*03b0*/  IADD3 R19, PT, PT, -R19, R16.reuse, R4 ;  /* 0x0000001013137210 */ /* 0x080fe40007ffe104 */
[----:B------:R-:W-:Y:S02]  /*03c0*/  VIADDMNMX R4, R13, 0x1, R14, !PT ;  /* 0x000000010d047846 */ /* 0x000fe4000780010e */
[----:B------:R-:W-:Y:S02]  /*03d0*/  SEL R16, R19, R16, !P0 ;  /* 0x0000001013107207 */ /* 0x000fe40004000000 */
[----:B------:R-:W-:-:S02]  /*03e0*/  ISETP.GE.AND P0, PT, R13, R14, PT ;  /* 0x0000000e0d00720c */ /* 0x000fc40003f06270 */
[----:B------:R-:W-:-:S04]  /*03f0*/  IADD3 R13, PT, PT, -R13, R16, R4 ;  /* 0x000000100d0d7210 */ /* 0x000fc80007ffe104 */
[----:B------:R-:W-:-:S05]  /*0400*/  SEL R13, R13, R16, !P0 ;  /* 0x000000100d0d7207 */ /* 0x000fca0004000000 */
[----:B------:R1:W-:Y:S01]  /*0410*/  STG.E desc[UR6][R2.64+0x4], R13 ;  /* 0x0000040d02007986 */ /* 0x0003e2000c101906 */
[----:B------:R-:W-:Y:S05]  /*0420*/  @P1 EXIT ;  /* 0x000000000000194d */ /* 0x000fea0003800000 */
[----:B-1----:R-:W1:Y:S01]  /*0430*/  LDC R3, c[0x0][0x380] ;  /* 0x0000e000ff037b82 */ /* 0x002e620000000800 */
[----:B------:R-:W-:Y:S01]  /*0440*/  MOV R0, 0x1 ;  /* 0x0000000100007802 */ /* 0x000fe20000000f00 */
[----:B------:R-:W-:-:S03]  /*0450*/  HFMA2 R9, -RZ, RZ, 0, 5.9604644775390625e-08 ;  /* 0x00000001ff097431 */ /* 0x000fc600000001ff */
[----:B-1----:R-:W-:-:S05]  /*0460*/  VIADDMNMX.U32 R0, R3, R0, 0x2, !PT ;  /* 0x0000000203007446 */ /* 0x002fca0007800000 */
[----:B------:R-:W-:-:S05]  /*0470*/  VIADD R2, R0, 0xfffffffe ;  /* 0xfffffffe00027836 */ /* 0x000fca0000000000 */
[----:B------:R-:W-:Y:S01]  /*0480*/  ISETP.GE.U32.AND P0, PT, R2, 0x3, PT ;  /* 0x000000030200780c */ /* 0x000fe20003f06070 */
[----:B------:R-:W-:-:S05]  /*0490*/  VIADD R2, R0, 0xffffffff ;  /* 0xffffffff00027836 */ /* 0x000fca0000000000 */
[----:B------:R-:W-:-:S07]  /*04a0*/  LOP3.LUT R0, R2, 0x3, RZ, 0xc0, !PT ;  /* 0x0000000302007812 */ /* 0x000fce00078ec0ff */
[----:B------:R-:W-:Y:S05]  /*04b0*/  @!P0 BRA `(.L_x_57) ;  /* 0x0000000800088947 */ /* 0x000fea0003800000 */
[----:B0-----:R-:W0:Y:S01]  /*04c0*/  LDC.64 R6, c[0x0][0x3a8] ;  /* 0x0000ea00ff067b82 */ /* 0x001e220000000a00 */
[----:B------:R-:W1:Y:S01]  /*04d0*/  LDCU.64 UR4, c[0x0][0x3a8] ;  /* 0x00007500ff0477ac */ /* 0x000e620008000a00 */
[----:B0-----:R0:W5:Y:S01]  /*04e0*/  LDG.E R7, desc[UR6][R6.64] ;  /* 0x0000000606077981 */ /* 0x001162000c1e1900 */
[----:B------:R-:W-:Y:S01]  /*04f0*/  LOP3.LUT R2, R2, 0xfffffffc, RZ, 0xc0, !PT ;  /* 0xfffffffc02027812 */ /* 0x000fe200078ec0ff */
[----:B-1----:R-:W-:Y:S01]  /*0500*/  UIADD3 UR4, UP0, UPT, UR4, 0x8, URZ ;  /* 0x0000000804047890 */ /* 0x002fe2000ff1e0ff */
[----:B------:R-:W-:-:S03]  /*0510*/  IMAD.MOV.U32 R4, RZ, RZ, RZ ;  /* 0x000000ffff047224 */ /* 0x000fc600078e00ff */
[----:B------:R-:W-:Y:S01]  /*0520*/  IMAD.MOV R5, RZ, RZ, -R2 ;  /* 0x000000ffff057224 */ /* 0x000fe200078e0a02 */
[----:B------:R-:W-:Y:S01]  /*0530*/  UIADD3.X UR5, UPT, UPT, URZ, UR5, URZ, UP0, !UPT ;  /* 0x00000005ff057290 */ /* 0x000fe200087fe4ff */
[----:B------:R-:W-:-:S03]  /*0540*/  MOV R2, UR4 ;  /* 0x0000000400027c02 */ /* 0x000fc60008000f00 */
[----:B------:R-:W-:Y:S02]  /*0550*/  ISETP.GE.AND P0, PT, R5, RZ, PT ;  /* 0x000000ff0500720c */ /* 0x000fe40003f06270 */
[----:B------:R-:W-:-:S11]  /*0560*/  IMAD.U32 R3, RZ, RZ, UR5 ;  /* 0x00000005ff037e24 */ /* 0x000fd6000f8e00ff */
[----:B0-----:R-:W-:Y:S05]  /*0570*/  @P0 BRA `(.L_x_58) ;  /* 0x0000000400840947 */ /* 0x001fea0003800000 */
[----:B------:R-:W-:Y:S01]  /*0580*/  IMAD.MOV R6, RZ, RZ, -R5 ;  /* 0x000000ffff067224 */ /* 0x000fe200078e0a05 */
[----:B------:R-:W-:-:S04]  /*0590*/  PLOP3.LUT P0, PT, PT, PT, PT, 0x80, 0x8 ;  /* 0x000000000008781c */ /* 0x000fc80003f0f070 */
[----:B------:R-:W-:-:S13]  /*05a0*/  ISETP.GT.AND P1, PT, R6, 0xc, PT ;  /* 0x0000000c0600780c */ /* 0x000fda0003f24270 */
[----:B------:R-:W-:Y:S05]  /*05b0*/  @!P1 BRA `(.L_x_59) ;  /* 0x0000000000e49947 */ /* 0x000fea0003800000 */
[----:B------:R-:W-:-:S13]  /*05c0*/  PLOP3.LUT P0, PT, PT, PT, PT, 0x8, 0x80 ;  /* 0x000000000080781c */ /* 0x000fda0003f0e170 */
.L_x_60:
[----:B------:R-:W2:Y:S04]  /*05d0*/  LDG.E R16, desc[UR6][R2.64+-0x4] ;  /* 0xfffffc0602107981 */ /* 0x000ea8000c1e1900 */
[----:B------:R-:W3:Y:S04]  /*05e0*/  LDG.E R18, desc[UR6][R2.64] ;  /* 0x0000000602127981 */ /* 0x000ee8000c1e1900 */
[----:B------:R-:W4:Y:S04]  /*05f0*/  LDG.E R20, desc[UR6][R2.64+0x4] ;  /* 0x0000040602147981 */ /* 0x000f28000c1e1900 */
        /* <DEDUP_REMOVED lines=12> */
[----:B------:R-:W4:Y:S01]  /*06c0*/  LDG.E R8, desc[UR6][R2.64+0x38] ;  /* 0x0000380602087981 */ /* 0x000f22000c1e1900 */
[----:B------:R-:W-:Y:S01]  /*06d0*/  VIADD R5, R5, 0x10 ;  /* 0x0000001005057836 */ /* 0x000fe20000000000 */
[----:B------:R-:W-:-:S04]  /*06e0*/  IADD3 R4, PT, PT, R4, 0x10, RZ ;  /* 0x0000001004047810 */ /* 0x000fc80007ffe0ff */
[----:B------:R-:W-:Y:S02]  /*06f0*/  ISETP.GE.AND P1, PT, R5, -0xc, PT ;  /* 0xfffffff40500780c */ /* 0x000fe40003f26270 */
[----:B--2--5:R-:W-:-:S05]  /*0700*/  IADD3 R7, PT, PT, R16, R7, RZ ;  /* 0x0000000710077210 */ /* 0x024fca0007ffe0ff */
[----:B---3--:R-:W-:Y:S01]  /*0710*/  IMAD.IADD R15, R7, 0x1, R18 ;  /* 0x00000001070f7824 */ /* 0x008fe200078e0212 */
[----:B------:R0:W-:Y:S03]  /*0720*/  STG.E desc[UR6][R2.64+-0x4], R7 ;  /* 0xfffffc0702007986 */ /* 0x0001e6000c101906 */
[----:B----4-:R-:W-:Y:S01]  /*0730*/  IMAD.IADD R17, R15, 0x1, R20 ;  /* 0x000000010f117824 */ /* 0x010fe200078e0214 */
[----:B------:R1:W-:Y:S04]  /*0740*/  STG.E desc[UR6][R2.64], R15 ;  /* 0x0000000f02007986 */ /* 0x0003e8000c101906 */
[----:B------:R-:W-:Y:S01]  /*0750*/  IADD3 R19, PT, PT, R17, R22, RZ ;  /* 0x0000001611137210 */ /* 0x000fe20007ffe0ff */
[----:B------:R-:W-:Y:S04]  /*0760*/  STG.E desc[UR6][R2.64+0x4], R17 ;  /* 0x0000041102007986 */ /* 0x000fe8000c101906 */
[----:B------:R-:W-:Y:S01]  /*0770*/  IMAD.IADD R21, R19, 0x1, R24 ;  /* 0x0000000113157824 */ /* 0x000fe200078e0218 */
[----:B------:R-:W-:Y:S03]  /*0780*/  STG.E desc[UR6][R2.64+0x8], R19 ;  /* 0x0000081302007986 */ /* 0x000fe6000c101906 */
[----:B------:R-:W-:Y:S01]  /*0790*/  IMAD.IADD R23, R21, 0x1, R26 ;  /* 0x0000000115177824 */ /* 0x000fe200078e021a */
[----:B------:R-:W-:Y:S04]  /*07a0*/  STG.E desc[UR6][R2.64+0xc], R21 ;  /* 0x00000c1502007986 */ /* 0x000fe8000c101906 */
        /* <DEDUP_REMOVED lines=18> */
[----:B0-----:R-:W-:Y:S01]  /*08d0*/  IADD3 R7, PT, PT, R11, R8, RZ ;  /* 0x000000080b077210 */ /* 0x001fe20007ffe0ff */
[----:B------:R-:W-:Y:S01]  /*08e0*/  STG.E desc[UR6][R2.64+0x34], R11 ;  /* 0x0000340b02007986 */ /* 0x000fe2000c101906 */
[----:B------:R-:W-:-:S03]  /*08f0*/  IADD3 R8, P2, PT, R2, 0x40, RZ ;  /* 0x0000004002087810 */ /* 0x000fc60007f5e0ff */
[----:B------:R0:W-:Y:S02]  /*0900*/  STG.E desc[UR6][R2.64+0x38], R7 ;  /* 0x0000380702007986 */ /* 0x0001e4000c101906 */
[----:B-1----:R-:W-:Y:S02]  /*0910*/  IMAD.X R15, RZ, RZ, R3, P2 ;  /* 0x000000ffff0f7224 */ /* 0x002fe400010e0603 */
[----:B0-----:R-:W-:Y:S02]  /*0920*/  IMAD.MOV.U32 R2, RZ, RZ, R8 ;  /* 0x000000ffff027224 */ /* 0x001fe400078e0008 */
[----:B------:R-:W-:Y:S01]  /*0930*/  IMAD.MOV.U32 R3, RZ, RZ, R15 ;  /* 0x000000ffff037224 */ /* 0x000fe200078e000f */
[----:B------:R-:W-:Y:S06]  /*0940*/  @!P1 BRA `(.L_x_60) ;  /* 0xfffffffc00209947 */ /* 0x000fec000383ffff */
.L_x_59:
[----:B------:R-:W-:-:S04]  /*0950*/  IADD3 R6, PT, PT, -R5, RZ, RZ ;  /* 0x000000ff05067210 */ /* 0x000fc80007ffe1ff */
[----:B------:R-:W-:-:S13]  /*0960*/  ISETP.GT.AND P1, PT, R6, 0x4, PT ;  /* 0x000000040600780c */ /* 0x000fda0003f24270 */
[----:B------:R-:W-:Y:S05]  /*0970*/  @!P1 BRA `(.L_x_61) ;  /* 0x00000000007c9947 */ /* 0x000fea0003800000 */
[----:B------:R-:W2:Y:S04]  /*0980*/  LDG.E R6, desc[UR6][R2.64+-0x4] ;  /* 0xfffffc0602067981 */ /* 0x000ea8000c1e1900 */
[----:B------:R-:W3:Y:S04]  /*0990*/  LDG.E R8, desc[UR6][R2.64] ;  /* 0x0000000602087981 */ /* 0x000ee8000c1e1900 */
[----:B------:R-:W4:Y:S04]  /*09a0*/  LDG.E R10, desc[UR6][R2.64+0x4] ;  /* 0x00000406020a7981 */ /* 0x000f28000c1e1900 */
[----:B------:R-:W4:Y:S04]  /*09b0*/  LDG.E R12, desc[UR6][R2.64+0x8] ;  /* 0x00000806020c7981 */ /* 0x000f28000c1e1900 */
[----:B------:R-:W4:Y:S04]  /*09c0*/  LDG.E R14, desc[UR6][R2.64+0xc] ;  /* 0x00000c06020e7981 */ /* 0x000f28000c1e1900 */
[----:B------:R-:W4:Y:S04]  /*09d0*/  LDG.E R16, desc[UR6][R2.64+0x10] ;  /* 0x0000100602107981 */ /* 0x000f28000c1e1900 */
[----:B------:R-:W4:Y:S04]  /*09e0*/  LDG.E R18, desc[UR6][R2.64+0x14] ;  /* 0x0000140602127981 */ /* 0x000f28000c1e1900 */
[----:B------:R-:W4:Y:S01]  /*09f0*/  LDG.E R20, desc[UR6][R2.64+0x18] ;  /* 0x0000180602147981 */ /* 0x000f22000c1e1900 */
[----:B------:R-:W-:Y:S01]  /*0a00*/  PLOP3.LUT P0, PT, PT, PT, PT, 0x8, 0x80 ;  /* 0x000000000080781c */ /* 0x000fe20003f0e170 */
[----:B------:R-:W-:-:S02]  /*0a10*/  VIADD R5, R5, 0x8 ;  /* 0x0000000805057836 */ /* 0x000fc40000000000 */
[----:B------:R-:W-:Y:S02]  /*0a20*/  VIADD R4, R4, 0x8 ;  /* 0x0000000804047836 */ /* 0x000fe40000000000 */
[----:B--2--5:R-:W-:Y:S01]  /*0a30*/  IMAD.IADD R9, R7, 0x1, R6 ;  /* 0x0000000107097824 */ /* 0x024fe200078e0206 */
[----:B------:R-:W-:-:S03]  /*0a40*/  IADD3 R6, P1, PT, R2, 0x20, RZ ;  /* 0x0000002002067810 */ /* 0x000fc60007f3e0ff */
[----:B---3--:R-:W-:Y:S01]  /*0a50*/  IMAD.IADD R11, R9, 0x1, R8 ;  /* 0x00000001090b7824 */ /* 0x008fe200078e0208 */
[----:B------:R0:W-:Y:S04]  /*0a60*/  STG.E desc[UR6][R2.64+-0x4], R9 ;  /* 0xfffffc0902007986 */ /* 0x0001e8000c101906 */
[----:B----4-:R-:W-:Y:S01]  /*0a70*/  IADD3 R13, PT, PT, R11, R10, RZ ;  /* 0x0000000a0b0d7210 */ /* 0x010fe20007ffe0ff */
[----:B------:R-:W-:Y:S04]  /*0a80*/  STG.E desc[UR6][R2.64], R11 ;  /* 0x0000000b02007986 */ /* 0x000fe8000c101906 */
[----:B------:R-:W-:Y:S01]  /*0a90*/  IMAD.IADD R15, R13, 0x1, R12 ;  /* 0x000000010d0f7824 */ /* 0x000fe200078e020c */
[----:B------:R-:W-:Y:S01]  /*0aa0*/  STG.E desc[UR6][R2.64+0x4], R13 ;  /* 0x0000040d02007986 */ /* 0x000fe2000c101906 */
[----:B0-----:R-:W-:-:S02]  /*0ab0*/  IADD3.X R9, PT, PT, RZ, R3, RZ, P1, !PT ;  /* 0x00000003ff097210 */ /* 0x001fc40000ffe4ff */
        /* <DEDUP_REMOVED lines=8> */
[----:B------:R0:W-:Y:S02]  /*0b40*/  STG.E desc[UR6][R2.64+0x18], R7 ;  /* 0x0000180702007986 */ /* 0x0001e4000c101906 */
[----:B0-----:R-:W-:Y:S01]  /*0b50*/  MOV R2, R6 ;  /* 0x0000000600027202 */ /* 0x001fe20000000f00 */
[----:B------:R-:W-:-:S07]  /*0b60*/  IMAD.MOV.U32 R3, RZ, RZ, R9 ;  /* 0x000000ffff037224 */ /* 0x000fce00078e0009 */
.L_x_61:
[----:B------:R-:W-:-:S13]  /*0b70*/  ISETP.NE.OR P0, PT, R5, RZ, P0 ;  /* 0x000000ff0500720c */ /* 0x000fda0000705670 */
[----:B------:R-:W-:Y:S05]  /*0b80*/  @!P0 BRA `(.L_x_62) ;  /* 0x0000000000508947 */ /* 0x000fea0003800000 */
.L_x_58:
[----:B------:R-:W2:Y:S04]  /*0b90*/  LDG.E R6, desc[UR6][R2.64+-0x4] ;  /* 0xfffffc0602067981 */ /* 0x000ea8000c1e1900 */
[----:B------:R-:W3:Y:S04]  /*0ba0*/  LDG.E R8, desc[UR6][R2.64] ;  /* 0x0000000602087981 */ /* 0x000ee8000c1e1900 */
[----:B------:R-:W4:Y:S04]  /*0bb0*/  LDG.E R10, desc[UR6][R2.64+0x4] ;  /* 0x00000406020a7981 */ /* 0x000f28000c1e1900 */
[----:B------:R-:W4:Y:S01]  /*0bc0*/  LDG.E R12, desc[UR6][R2.64+0x8] ;  /* 0x00000806020c7981 */ /* 0x000f22000c1e1900 */
[----:B------:R-:W-:-:S02]  /*0bd0*/  IADD3 R5, PT, PT, R5, 0x4, RZ ;  /* 0x0000000405057810 */ /* 0x000fc40007ffe0ff */
[----:B------:R-:W-:Y:S02]  /*0be0*/  IADD3 R4, PT, PT, R4, 0x4, RZ ;  /* 0x0000000404047810 */ /* 0x000fe40007ffe0ff */
[----:B------:R-:W-:Y:S01]  /*0bf0*/  ISETP.NE.AND P0, PT, R5, RZ, PT ;  /* 0x000000ff0500720c */ /* 0x000fe20003f05270 */
[----:B--2--5:R-:W-:Y:S01]  /*0c00*/  IMAD.IADD R9, R6, 0x1, R7 ;  /* 0x0000000106097824 */ /* 0x024fe200078e0207 */
[----:B------:R-:W-:-:S04]  /*0c10*/  IADD3 R6, P1, PT, R2, 0x10, RZ ;  /* 0x0000001002067810 */ /* 0x000fc80007f3e0ff */
[----:B---3--:R-:W-:Y:S01]  /*0c20*/  IADD3 R11, PT, PT, R9, R8, RZ ;  /* 0x00000008090b7210 */ /* 0x008fe20007ffe0ff */
[----:B------:R-:W-:Y:S01]  /*0c30*/  IMAD.X R15, RZ, RZ, R3, P1 ;  /* 0x000000ffff0f7224 */ /* 0x000fe200008e0603 */
[----:B------:R-:W-:Y:S03]  /*0c40*/  STG.E desc[UR6][R2.64+-0x4], R9 ;  /* 0xfffffc0902007986 */ /* 0x000fe6000c101906 */
[----:B----4-:R-:W-:Y:S01]  /*0c50*/  IMAD.IADD R13, R11, 0x1, R10 ;  /* 0x000000010b0d7824 */ /* 0x010fe200078e020a */
[----:B------:R-:W-:Y:S03]  /*0c60*/  STG.E desc[UR6][R2.64], R11 ;  /* 0x0000000b02007986 */ /* 0x000fe6000c101906 */
[----:B------:R-:W-:Y:S01]  /*0c70*/  IMAD.IADD R7, R13, 0x1, R12 ;  /* 0x000000010d077824 */ /* 0x000fe200078e020c */
[----:B------:R-:W-:Y:S04]  /*0c80*/  STG.E desc[UR6][R2.64+0x4], R13 ;  /* 0x0000040d02007986 */ /* 0x000fe8000c101906 */
[----:B------:R0:W-:Y:S02]  /*0c90*/  STG.E desc[UR6][R2.64+0x8], R7 ;  /* 0x0000080702007986 */ /* 0x0001e4000c101906 */
[----:B0-----:R-:W-:Y:S01]  /*0ca0*/  IMAD.MOV.U32 R2, RZ, RZ, R6 ;  /* 0x000000ffff027224 */ /* 0x001fe200078e0006 */
[----:B------:R-:W-:Y:S01]  /*0cb0*/  MOV R3, R15 ;  /* 0x0000000f00037202 */ /* 0x000fe20000000f00 */
[----:B------:R-:W-:Y:S06]  /*0cc0*/  @P0 BRA `(.L_x_58) ;  /* 0xfffffffc00b00947 */ /* 0x000fec000383ffff */
.L_x_62:
[----:B------:R-:W-:-:S07]  /*0cd0*/  VIADD R9, R4, 0x1 ;  /* 0x0000000104097836 */ /* 0x000fce0000000000 */
.L_x_57:
[----:B------:R-:W-:-:S13]  /*0ce0*/  ISETP.NE.AND P0, PT, R0, RZ, PT ;  /* 0x000000ff0000720c */ /* 0x000fda0003f05270 */
[----:B------:R-:W-:Y:S05]  /*0cf0*/  @!P0 EXIT ;  /* 0x000000000000894d */ /* 0x000fea0003800000 */
[----:B0----5:R-:W0:Y:S01]  /*0d00*/  LDC.64 R6, c[0x0][0x3a8] ;  /* 0x0000ea00ff067b82 */ /* 0x021e220000000a00 */
[----:B------:R-:W-:-:S07]  /*0d10*/  IADD3 R0, PT, PT, -R0, RZ, RZ ;  /* 0x000000ff00007210 */ /* 0x000fce0007ffe1ff */
.L_x_63:
[C---:B------:R-:W-:Y:S02]  /*0d20*/  VIADD R5, R9.reuse, 0xffffffff ;  /* 0xffffffff09057836 */ /* 0x040fe40000000000 */
[----:B01----:R-:W-:-:S04]  /*0d30*/  IMAD.WIDE.U32 R2, R9, 0x4, R6 ;  /* 0x0000000409027825 */ /* 0x003fc800078e0006 */
[----:B------:R-:W-:Y:S01]  /*0d40*/  IMAD.WIDE.U32 R4, R5, 0x4, R6 ;  /* 0x0000000405047825 */ /* 0x000fe200078e0006 */
[----:B------:R-:W2:Y:S05]  /*0d50*/  LDG.E R8, desc[UR6][R2.64] ;  /* 0x0000000602087981 */ /* 0x000eaa000c1e1900 */
[----:B------:R-:W2:Y:S01]  /*0d60*/  LDG.E R5, desc[UR6][R4.64] ;  /* 0x0000000604057981 */ /* 0x000ea2000c1e1900 */
[----:B------:R-:W-:Y:S01]  /*0d70*/  VIADD R0, R0, 0x1 ;  /* 0x0000000100007836 */ /* 0x000fe20000000000 */
[----:B------:R-:W-:-:S04]  /*0d80*/  IADD3 R9, PT, PT, R9, 0x1, RZ ;  /* 0x0000000109097810 */ /* 0x000fc80007ffe0ff */
[----:B------:R-:W-:Y:S02]  /*0d90*/  ISETP.NE.AND P0, PT, R0, RZ, PT ;  /* 0x000000ff0000720c */ /* 0x000fe40003f05270 */
[----:B--2---:R-:W-:-:S05]  /*0da0*/  IADD3 R11, PT, PT, R8, R5, RZ ;  /* 0x00000005080b7210 */ /* 0x004fca0007ffe0ff */
[----:B------:R1:W-:Y:S06]  /*0db0*/  STG.E desc[UR6][R2.64], R11 ;  /* 0x0000000b02007986 */ /* 0x0003ec000c101906 */
[----:B------:R-:W-:Y:S05]  /*0dc0*/  @P0 BRA `(.L_x_63) ;  /* 0xfffffffc00d40947 */ /* 0x000fea000383ffff */
[----:B------:R-:W-:Y:S05]  /*0dd0*/  EXIT ;  /* 0x000000000000794d */ /* 0x000fea0003800000 */
.L_x_64:
        /* <DEDUP_REMOVED lines=10> */
.L_x_101:


//--------------------- .text._Z9kroneckerjjPdPiS0_S_S0_S0_S_S0_S0_ --------------------------
	.section	.text._Z9kroneckerjjPdPiS0_S_S0_S0_S_S0_S0_,"ax",@progbits
	.align	128
        .global         _Z9kroneckerjjPdPiS0_S_S0_S0_S_S0_S0_
        .type           _Z9kroneckerjjPdPiS0_S_S0_S0_S_S0_S0_,@function
        .size           _Z9kroneckerjjPdPiS0_S_S0_S0_S_S0_S0_,(.L_x_102 - _Z9kroneckerjjPdPiS0_S_S0_S0_S_S0_S0_)
        .other          _Z9kroneckerjjPdPiS0_S_S0_S0_S_S0_S0_,@"STO_CUDA_ENTRY STV_DEFAULT"
_Z9kroneckerjjPdPiS0_S_S0_S0_S_S0_S0_:
.text._Z9kroneckerjjPdPiS0_S_S0_S0_S_S0_S0_:
[----:B------:R-:W0:Y:S01]  /*0000*/  LDC R1, c[0x0][0x37c] ;  /* 0x0000df00ff017b82 */ /* 0x000e220000000800 */
[----:B------:R-:W1:Y:S01]  /*0010*/  S2R R3, SR_TID.X ;  /* 0x0000000000037919 */ /* 0x000e620000002100 */
[----:B------:R-:W2:Y:S06]  /*0020*/  LDCU UR5, c[0x0][0x2fc] ;  /* 0x00005f80ff0577ac */ /* 0x000eac0008000800 */
[----:B------:R-:W3:Y:S01]  /*0030*/  LDC R17, c[0x0][0x364] ;  /* 0x0000d900ff117b82 */ /* 0x000ee20000000800 */
[----:B0-----:R-:W-:Y:S01]  /*0040*/  IADD3 R1, PT, PT, R1, -0x8, RZ ;  /* 0xfffffff801017810 */ /* 0x001fe20007ffe0ff */
[----:B------:R-:W3:Y:S01]  /*0050*/  S2R R2, SR_TID.Y ;  /* 0x0000000000027919 */ /* 0x000ee20000002200 */
[----:B------:R-:W0:Y:S05]  /*0060*/  LDCU UR4, c[0x0][0x2f8] ;  /* 0x00005f00ff0477ac */ /* 0x000e2a0008000800 */
[----:B------:R-:W1:Y:S08]  /*0070*/  S2UR UR7, SR_CTAID.X ;  /* 0x00000000000779c3 */ /* 0x000e700000002500 */
[----:B------:R-:W1:Y:S01]  /*0080*/  LDC R0, c[0x0][0x360] ;  /* 0x0000d800ff007b82 */ /* 0x000e620000000800 */
[----:B0-----:R-:W-:-:S07]  /*0090*/  IADD3 R6, P1, PT, R1, UR4, RZ ;  /* 0x0000000401067c10 */ /* 0x001fce000ff3e0ff */
[----:B------:R-:W3:Y:S01]  /*00a0*/  S2UR UR6, SR_CTAID.Y ;  /* 0x00000000000679c3 */ /* 0x000ee20000002600 */
[----:B--2---:R-:W-:-:S07]  /*00b0*/  IADD3.X R7, PT, PT, RZ, UR5, RZ, P1, !PT ;  /* 0x00000005ff077c10 */ /* 0x004fce0008ffe4ff */
[----:B------:R-:W0:Y:S01]  /*00c0*/  LDC.64 R4, c[0x0][0x380] ;  /* 0x0000e000ff047b82 */ /* 0x000e220000000a00 */
[----:B-1----:R-:W-:Y:S02]  /*00d0*/  IMAD R0, R0, UR7, R3 ;  /* 0x0000000700007c24 */ /* 0x002fe4000f8e0203 */
[----:B---3--:R-:W-:-:S03]  /*00e0*/  IMAD R17, R17, UR6, R2 ;  /* 0x0000000611117c24 */ /* 0x008fc6000f8e0202 */
[----:B0-----:R-:W-:-:S04]  /*00f0*/  ISETP.GE.U32.AND P0, PT, R0, R5, PT ;  /* 0x000000050000720c */ /* 0x001fc80003f06070 */
[----:B------:R-:W-:-:S13]  /*0100*/  ISETP.GE.U32.OR P0, PT, R17, R4, P0 ;  /* 0x000000041100720c */ /* 0x000fda0000706470 */
[----:B------:R-:W-:Y:S05]  /*0110*/  @P0 EXIT ;  /* 0x000000000000094d */ /* 0x000fea0003800000 */
[----:B------:R-:W-:Y:S01]  /*0120*/  LOP3.LUT P0, RZ, R17, R0, RZ, 0xfc, !PT ;  /* 0x0000000011ff7212 */ /* 0x000fe2000780fcff */
[----:B------:R-:W0:-:S12]  /*0130*/  LDCU.64 UR36, c[0x0][0x358] ;  /* 0x00006b00ff2477ac */ /* 0x000e180008000a00 */
[----:B------:R-:W-:Y:S05]  /*0140*/  @P0 BRA `(.L_x_65) ;  /* 0x0000000000300947 */ /* 0x000fea0003800000 */
[----:B------:R-:W1:Y:S01]  /*0150*/  LDC.64 R2, c[0x0][0x3c8] ;  /* 0x0000f200ff027b82 */ /* 0x000e620000000a00 */
[----:B------:R-:W-:Y:S01]  /*0160*/  IMAD R5, R4, R4, RZ ;  /* 0x0000000404057224 */ /* 0x000fe200078e02ff */
[----:B------:R-:W-:Y:S01]  /*0170*/  MOV R0, 0x8 ;  /* 0x0000000800007802 */ /* 0x000fe20000000f00 */
[----:B------:R-:W2:Y:S02]  /*0180*/  LDCU.64 UR4, c[0x4][URZ] ;  /* 0x01000000ff0477ac */ /* 0x000ea40008000a00 */
[----:B-1----:R-:W-:-:S06]  /*0190*/  IMAD.WIDE.U32 R2, R5, 0x4, R2 ;  /* 0x0000000405027825 */ /* 0x002fcc00078e0002 */
[----:B0-----:R-:W3:Y:S01]  /*01a0*/  LDG.E R2, desc[UR36][R2.64] ;  /* 0x0000002402027981 */ /* 0x001ee2000c1e1900 */
[----:B------:R0:W1:Y:S01]  /*01b0*/  LDC.64 R8, c[0x4][R0] ;  /* 0x0100000000087b82 */ /* 0x0000620000000a00 */
[----:B--2---:R-:W-:Y:S01]  /*01c0*/  IMAD.U32 R4, RZ, RZ, UR4 ;  /* 0x00000004ff047e24 */ /* 0x004fe2000f8e00ff */
[----:B------:R-:W-:Y:S01]  /*01d0*/  MOV R5, UR5 ;  /* 0x0000000500057c02 */ /* 0x000fe20008000f00 */
[----:B-1-3--:R0:W-:Y:S06]  /*01e0*/  STL [R1], R2 ;  /* 0x0000000201007387 */ /* 0x00a1ec0000100800 */
[----:B------:R-:W-:-:S07]  /*01f0*/  LEPC R20, `(.L_x_65) ;  /* 0x000000001014794e */ /* 0x000fce0000000000 */
[----:B0-----:R-:W-:Y:S05]  /*0200*/  CALL.ABS.NOINC R8 ;  /* 0x0000000008007343 */ /* 0x001fea0003c00000 */
.L_x_65:
[----:B------:R-:W-:Y:S05]  /*0210*/  WARPSYNC.ALL ;  /* 0x0000000000007948 */ /* 0x000fea0003800000 */
[----:B------:R-:W1:Y:S02]  /*0220*/  LDC.64 R4, c[0x0][0x398] ;  /* 0x0000e600ff047b82 */ /* 0x000e640000000a00 */
[----:B-1----:R-:W-:-:S06]  /*0230*/  IMAD.WIDE.U32 R4, R17, 0x4, R4 ;  /* 0x0000000411047825 */ /* 0x002fcc00078e0004 */
[----:B------:R-:W-:Y:S06]  /*0240*/  BAR.SYNC.DEFER_BLOCKING 0x0 ;  /* 0x0000000000007b1d */ /* 0x000fec0000010000 */
[----:B0-----:R0:W5:Y:S01]  /*0250*/  LDG.E R8, desc[UR36][R4.64+0x4] ;  /* 0x0000042404087981 */ /* 0x001162000c1e1900 */
[----:B------:R-:W-:-:S07]  /*0260*/  IMAD.MOV.U32 R0, RZ, RZ, RZ ;  /* 0x000000ffff007224 */ /* 0x000fce00078e00ff */
.L_x_73:
[----:B--2---:R-:W2:Y:S01]  /*0270*/  LDG.E R21, desc[UR36][R4.64] ;  /* 0x0000002404157981 */ /* 0x004ea2000c1e1900 */
[----:B-1----:R-:W1:Y:S01]  /*0280*/  LDCU UR6, c[0x0][0x384] ;  /* 0x00007080ff0677ac */ /* 0x002e620008000800 */
[----:B------:R-:W-:Y:S01]  /*0290*/  BSSY.RECONVERGENT B0, `(.L_x_66) ;  /* 0x0000037000007945 */ /* 0x000fe20003800200 */
[----:B--2--5:R-:W-:-:S13]  /*02a0*/  ISETP.GE.AND P0, PT, R21, R8, PT ;  /* 0x000000081500720c */ /* 0x024fda0003f06270 */
[----:B-1----:R-:W-:Y:S05]  /*02b0*/  @P0 BRA `(.L_x_67) ;  /* 0x0000000000d00947 */ /* 0x002fea0003800000 */
[----:B------:R-:W1:Y:S01]  /*02c0*/  S2R R10, SR_TID.Y ;  /* 0x00000000000a7919 */ /* 0x000e620000002200 */
[----:B------:R-:W1:Y:S01]  /*02d0*/  S2UR UR4, SR_CTAID.Y ;  /* 0x00000000000479c3 */ /* 0x000e620000002600 */
[----:B------:R-:W2:Y:S07]  /*02e0*/  LDCU UR5, c[0x0][0x384] ;  /* 0x00007080ff0577ac */ /* 0x000eae0008000800 */
[----:B------:R-:W1:Y:S08]  /*02f0*/  LDC R9, c[0x0][0x364] ;  /* 0x0000d900ff097b82 */ /* 0x000e700000000800 */
[----:B------:R-:W3:Y:S08]  /*0300*/  LDC.64 R2, c[0x0][0x3b0] ;  /* 0x0000ec00ff027b82 */ /* 0x000ef00000000a00 */
[----:B------:R-:W4:Y:S01]  /*0310*/  LDC.64 R6, c[0x0][0x3c8] ;  /* 0x0000f200ff067b82 */ /* 0x000f220000000a00 */
[----:B-1----:R-:W-:-:S04]  /*0320*/  IMAD R9, R9, UR4, R10 ;  /* 0x0000000409097c24 */ /* 0x002fc8000f8e020a */
[----:B--2---:R-:W-:Y:S02]  /*0330*/  IMAD R9, R9, UR5, R0 ;  /* 0x0000000509097c24 */ /* 0x004fe4000f8e0200 */
[----:B---3--:R-:W-:-:S04]  /*0340*/  IMAD.WIDE.U32 R2, R0, 0x4, R2 ;  /* 0x0000000400027825 */ /* 0x008fc800078e0002 */
[----:B----4-:R-:W-:Y:S02]  /*0350*/  IMAD.WIDE.U32 R6, R9, 0x4, R6 ;  /* 0x0000000409067825 */ /* 0x010fe400078e0006 */
[----:B------:R1:W5:Y:S04]  /*0360*/  LDG.E R9, desc[UR36][R2.64+0x4] ;  /* 0x0000042402097981 */ /* 0x000368000c1e1900 */
[----:B------:R1:W5:Y:S01]  /*0370*/  LDG.E R20, desc[UR36][R6.64] ;  /* 0x0000002406147981 */ /* 0x000362000c1e1900 */
[----:B------:R-:W-:-:S07]  /*0380*/  HFMA2 R25, -RZ, RZ, 0, 0 ;  /* 0x00000000ff197431 */ /* 0x000fce00000001ff */
.L_x_72:
[----:B--2---:R-:W2:Y:S01]  /*0390*/  LDG.E R24, desc[UR36][R2.64] ;  /* 0x0000002402187981 */ /* 0x004ea2000c1e1900 */
[----:B------:R-:W-:Y:S01]  /*03a0*/  BSSY.RECONVERGENT B1, `(.L_x_68) ;  /* 0x0000022000017945 */ /* 0x000fe20003800200 */
[----:B--2--5:R-:W-:-:S13]  /*03b0*/  ISETP.GE.AND P0, PT, R24, R9, PT ;  /* 0x000000091800720c */ /* 0x024fda0003f06270 */
[----:B------:R-:W-:Y:S05]  /*03c0*/  @P0 BRA `(.L_x_69) ;  /* 0x00000000007c0947 */ /* 0x000fea0003800000 */
[----:B-1----:R-:W1:Y:S08]  /*03d0*/  LDC.64 R6, c[0x0][0x388] ;  /* 0x0000e200ff067b82 */ /* 0x002e700000000a00 */
[----:B------:R-:W2:Y:S08]  /*03e0*/  LDC.64 R12, c[0x0][0x390] ;  /* 0x0000e400ff0c7b82 */ /* 0x000eb00000000a00 */
[----:B------:R-:W3:Y:S01]  /*03f0*/  LDC.64 R8, c[0x0][0x3c0] ;  /* 0x0000f000ff087b82 */ /* 0x000ee20000000a00 */
[----:B-1----:R-:W-:-:S07]  /*0400*/  IMAD.WIDE R6, R21, 0x8, R6 ;  /* 0x0000000815067825 */ /* 0x002fce00078e0206 */
[----:B------:R-:W1:Y:S01]  /*0410*/  LDC.64 R10, c[0x0][0x3b8] ;  /* 0x0000ee00ff0a7b82 */ /* 0x000e620000000a00 */
[----:B------:R-:W5:Y:S01]  /*0420*/  LDG.E.64 R6, desc[UR36][R6.64] ;  /* 0x0000002406067981 */ /* 0x000f62000c1e1b00 */
[----:B--2---:R-:W-:-:S05]  /*0430*/  IMAD.WIDE R12, R21, 0x4, R12 ;  /* 0x00000004150c7825 */ /* 0x004fca00078e020c */
[----:B------:R2:W5:Y:S01]  /*0440*/  LDG.E R22, desc[UR36][R12.64] ;  /* 0x000000240c167981 */ /* 0x000562000c1e1900 */
[----:B------:R-:W-:Y:S01]  /*0450*/  BSSY.RECONVERGENT B2, `(.L_x_70) ;  /* 0x0000014000027945 */ /* 0x000fe20003800200 */
[----:B---3--:R-:W-:-:S07]  /*0460*/  IADD3 R23, PT, PT, R20, R25, RZ ;  /* 0x0000001914177210 */ /* 0x008fce0007ffe0ff */
.L_x_71:
[----:B------:R-:W3:Y:S08]  /*0470*/  LDC.64 R18, c[0x0][0x3a0] ;  /* 0x0000e800ff127b82 */ /* 0x000ef00000000a00 */
[----:B------:R-:W4:Y:S01]  /*0480*/  LDC.64 R26, c[0x0][0x3a8] ;  /* 0x0000ea00ff1a7b82 */ /* 0x000f220000000a00 */
[----:B---3--:R-:W-:-:S05]  /*0490*/  IMAD.WIDE R18, R24, 0x8, R18 ;  /* 0x0000000818127825 */ /* 0x008fca00078e0212 */
[----:B--2---:R-:W2:Y:S01]  /*04a0*/  LDG.E.64 R12, desc[UR36][R18.64] ;  /* 0x00000024120c7981 */ /* 0x004ea2000c1e1b00 */
[----:B----4-:R-:W-:-:S06]  /*04b0*/  IMAD.WIDE R26, R24, 0x4, R26 ;  /* 0x00000004181a7825 */ /* 0x010fcc00078e021a */
[----:B------:R-:W3:Y:S01]  /*04c0*/  LDG.E R27, desc[UR36][R26.64] ;  /* 0x000000241a1b7981 */ /* 0x000ee2000c1e1900 */
[----:B-1----:R-:W-:-:S04]  /*04d0*/  IMAD.WIDE R14, R23, 0x8, R10 ;  /* 0x00000008170e7825 */ /* 0x002fc800078e020a */
[----:B------:R-:W-:Y:S01]  /*04e0*/  IMAD.WIDE R16, R23, 0x4, R8 ;  /* 0x0000000417107825 */ /* 0x000fe200078e0208 */
[----:B--2--5:R-:W-:-:S03]  /*04f0*/  DMUL R12, R6, R12 ;  /* 0x0000000c060c7228 */ /* 0x024fc60000000000 */
[----:B---3--:R-:W-:-:S04]  /*0500*/  IMAD R29, R22, UR6, R27 ;  /* 0x00000006161d7c24 */ /* 0x008fc8000f8e021b */
[----:B------:R3:W-:Y:S04]  /*0510*/  STG.E.64 desc[UR36][R14.64], R12 ;  /* 0x0000000c0e007986 */ /* 0x0007e8000c101b24 */
[----:B------:R3:W-:Y:S04]  /*0520*/  STG.E desc[UR36][R16.64], R29 ;  /* 0x0000001d10007986 */ /* 0x0007e8000c101924 */
[----:B------:R-:W2:Y:S01]  /*0530*/  LDG.E R28, desc[UR36][R2.64+0x4] ;  /* 0x00000424021c7981 */ /* 0x000ea2000c1e1900 */
[----:B------:R-:W-:Y:S01]  /*0540*/  VIADD R24, R24, 0x1 ;  /* 0x0000000118187836 */ /* 0x000fe20000000000 */
[----:B------:R-:W-:-:S02]  /*0550*/  IADD3 R25, PT, PT, R25, 0x1, RZ ;  /* 0x0000000119197810 */ /* 0x000fc40007ffe0ff */
[----:B------:R-:W-:Y:S02]  /*0560*/  IADD3 R23, PT, PT, R23, 0x1, RZ ;  /* 0x0000000117177810 */ /* 0x000fe40007ffe0ff */
[----:B--2---:R-:W-:-:S13]  /*0570*/  ISETP.GE.AND P0, PT, R24, R28, PT ;  /* 0x0000001c1800720c */ /* 0x004fda0003f06270 */
[----:B---3--:R-:W-:Y:S05]  /*0580*/  @!P0 BRA `(.L_x_71) ;  /* 0xfffffffc00b88947 */ /* 0x008fea000383ffff */
[----:B------:R-:W-:Y:S05]  /*0590*/  BSYNC.RECONVERGENT B2 ;  /* 0x0000000000027941 */ /* 0x000fea0003800200 */
.L_x_70:
[----:B------:R2:W5:Y:S01]  /*05a0*/  LDG.E R8, desc[UR36][R4.64+0x4] ;  /* 0x0000042404087981 */ /* 0x000562000c1e1900 */
[----:B------:R-:W-:-:S07]  /*05b0*/  IMAD.MOV.U32 R9, RZ, RZ, R28 ;  /* 0x000000ffff097224 */ /* 0x000fce00078e001c */
.L_x_69:
[----:B------:R-:W-:Y:S05]  /*05c0*/  BSYNC.RECONVERGENT B1 ;  /* 0x0000000000017941 */ /* 0x000fea0003800200 */
.L_x_68:
[----:B------:R-:W-:-:S04]  /*05d0*/  IADD3 R21, PT, PT, R21, 0x1, RZ ;  /* 0x0000000115157810 */ /* 0x000fc80007ffe0ff */
[----:B-----5:R-:W-:-:S13]  /*05e0*/  ISETP.GE.AND P0, PT, R21, R8, PT ;  /* 0x000000081500720c */ /* 0x020fda0003f06270 */
[----:B------:R-:W-:Y:S05]  /*05f0*/  @!P0 BRA `(.L_x_72) ;  /* 0xfffffffc00648947 */ /* 0x000fea000383ffff */
.L_x_67:
[----:B------:R-:W-:Y:S05]  /*0600*/  BSYNC.RECONVERGENT B0 ;  /* 0x0000000000007941 */ /* 0x000fea0003800200 */
.L_x_66:
[----:B------:R-:W3:Y:S01]  /*0610*/  LDCU UR4, c[0x0][0x384] ;  /* 0x00007080ff0477ac */ /* 0x000ee20008000800 */
[----:B------:R-:W-:-:S04]  /*0620*/  IADD3 R0, PT, PT, R0, 0x1, RZ ;  /* 0x0000000100007810 */ /* 0x000fc80007ffe0ff */
[----:B---3--:R-:W-:-:S13]  /*0630*/  ISETP.NE.AND P0, PT, R0, UR4, PT ;  /* 0x0000000400007c0c */ /* 0x008fda000bf05270 */
[----:B------:R-:W-:Y:S05]  /*0640*/  @P0 BRA `(.L_x_73) ;  /* 0xfffffffc00080947 */ /* 0x000fea000383ffff */
[----:B------:R-:W-:Y:S05]  /*0650*/  EXIT ;  /* 0x000000000000794d */ /* 0x000fea0003800000 */
.L_x_74:
        /* <DEDUP_REMOVED lines=10> */
.L_x_102:


//--------------------- .text._Z12prepKroeckerjjPiS_S_ --------------------------
	.section	.text._Z12prepKroeckerjjPiS_S_,"ax",@progbits
	.align	128
        .global         _Z12prepKroeckerjjPiS_S_
        .type           _Z12prepKroeckerjjPiS_S_,@function
        .size           _Z12prepKroeckerjjPiS_S_,(.L_x_103 - _Z12prepKroeckerjjPiS_S_)
        .other          _Z12prepKroeckerjjPiS_S_,@"STO_CUDA_ENTRY STV_DEFAULT"
_Z12prepKroeckerjjPiS_S_:
.text._Z12prepKroeckerjjPiS_S_:
[----:B------:R-:W-:Y:S01]  /*0000*/  LDC R1, c[0x0][0x37c] ;  /* 0x0000df00ff017b82 */ /* 0x000fe20000000800 */
[----:B------:R-:W0:Y:S07]  /*0010*/  S2R R2, SR_TID.X ;  /* 0x0000000000027919 */ /* 0x000e2e0000002100 */
[----:B------:R-:W1:Y:S01]  /*0020*/  LDC R0, c[0x0][0x364] ;  /* 0x0000d900ff007b82 */ /* 0x000e620000000800 */
[----:B------:R-:W2:Y:S01]  /*0030*/  LDCU.64 UR10, c[0x0][0x380] ;  /* 0x00007000ff0a77ac */ /* 0x000ea20008000a00 */
[----:B------:R-:W1:Y:S06]  /*0040*/  S2R R5, SR_TID.Y ;  /* 0x0000000000057919 */ /* 0x000e6c0000002200 */
[----:B------:R-:W0:Y:S08]  /*0050*/  S2UR UR5, SR_CTAID.X ;  /* 0x00000000000579c3 */ /* 0x000e300000002500 */
[----:B------:R-:W0:Y:S08]  /*0060*/  LDC R3, c[0x0][0x360] ;  /* 0x0000d800ff037b82 */ /* 0x000e300000000800 */
[----:B------:R-:W1:Y:S01]  /*0070*/  S2UR UR4, SR_CTAID.Y ;  /* 0x00000000000479c3 */ /* 0x000e620000002600 */
[----:B0-----:R-:W-:-:S05]  /*0080*/  IMAD R3, R3, UR5, R2 ;  /* 0x0000000503037c24 */ /* 0x001fca000f8e0202 */
[----:B--2---:R-:W-:Y:S01]  /*0090*/  ISETP.GE.U32.AND P1, PT, R3, UR11, PT ;  /* 0x0000000b03007c0c */ /* 0x004fe2000bf26070 */
[----:B-1----:R-:W-:-:S05]  /*00a0*/  IMAD R0, R0, UR4, R5 ;  /* 0x0000000400007c24 */ /* 0x002fca000f8e0205 */
[C---:B------:R-:W-:Y:S02]  /*00b0*/  LOP3.LUT P0, RZ, R0.reuse, R3, RZ, 0xfc, !PT ;  /* 0x0000000300ff7212 */ /* 0x040fe4000780fcff */
[----:B------:R-:W-:-:S04]  /*00c0*/  ISETP.GE.U32.OR P1, PT, R0, UR10, P1 ;  /* 0x0000000a00007c0c */ /* 0x000fc80008f26470 */
[----:B------:R-:W-:-:S13]  /*00d0*/  PLOP3.LUT P0, PT, P0, P1, PT, 0xf8, 0x8f ;  /* 0x00000000008f781c */ /* 0x000fda0000703f70 */
[----:B------:R-:W-:Y:S05]  /*00e0*/  @P0 EXIT ;  /* 0x000000000000094d */ /* 0x000fea0003800000 */
[----:B------:R-:W0:Y:S01]  /*00f0*/  LDC.64 R2, c[0x0][0x398] ;  /* 0x0000e600ff027b82 */ /* 0x000e220000000a00 */
[----:B------:R-:W0:Y:S01]  /*0100*/  LDCU.64 UR8, c[0x0][0x358] ;  /* 0x00006b00ff0877ac */ /* 0x000e220008000a00 */
[----:B------:R-:W-:Y:S01]  /*0110*/  HFMA2 R0, -RZ, RZ, 0, 0 ;  /* 0x00000000ff007431 */ /* 0x000fe200000001ff */
[----:B------:R-:W-:Y:S02]  /*0120*/  ULOP3.LUT UR5, UR11, 0x7, URZ, 0xc0, !UPT ;  /* 0x000000070b057892 */ /* 0x000fe4000f8ec0ff */
[----:B------:R-:W-:Y:S02]  /*0130*/  ULOP3.LUT UR7, UR11, 0x3, URZ, 0xc0, !UPT ;  /* 0x000000030b077892 */ /* 0x000fe4000f8ec0ff */
[----:B------:R-:W-:Y:S02]  /*0140*/  UIADD3 UR6, UPT, UPT, UR5, -0x1, URZ ;  /* 0xffffffff05067890 */ /* 0x000fe4000fffe0ff */
[----:B------:R-:W-:Y:S02]  /*0150*/  ULOP3.LUT UR4, UR11, 0xfffffff8, URZ, 0xc0, !UPT ;  /* 0xfffffff80b047892 */ /* 0x000fe4000f8ec0ff */
[----:B------:R-:W-:Y:S01]  /*0160*/  UISETP.GE.U32.AND UP0, UPT, UR6, 0x3, UPT ;  /* 0x000000030600788c */ /* 0x000fe2000bf06070 */
[----:B0-----:R0:W-:Y:S10]  /*0170*/  STG.E desc[UR8][R2.64], RZ ;  /* 0x000000ff02007986 */ /* 0x0011f4000c101908 */
.L_x_80:
[----:B-1----:R-:W1:Y:S01]  /*0180*/  LDCU.64 UR10, c[0x0][0x380] ;  /* 0x00007000ff0a77ac */ /* 0x002e620008000a00 */
[----:B0-----:R-:W0:Y:S01]  /*0190*/  LDC.64 R2, c[0x0][0x388] ;  /* 0x0000e200ff027b82 */ /* 0x001e220000000a00 */
[----:B--23--:R-:W-:Y:S02]  /*01a0*/  IADD3 R6, PT, PT, R0, 0x1, RZ ;  /* 0x0000000100067810 */ /* 0x00cfe40007ffe0ff */
[----:B------:R-:W-:Y:S02]  /*01b0*/  MOV R4, R0 ;  /* 0x0000000000047202 */ /* 0x000fe40000000f00 */
[----:B------:R-:W-:Y:S01]  /*01c0*/  MOV R5, RZ ;  /* 0x000000ff00057202 */ /* 0x000fe20000000f00 */
[----:B-1----:R-:W-:Y:S01]  /*01d0*/  UISETP.GE.U32.AND UP1, UPT, UR11, 0x8, UPT ;  /* 0x000000080b00788c */ /* 0x002fe2000bf26070 */
[----:B------:R-:W-:Y:S01]  /*01e0*/  ISETP.NE.AND P1, PT, R6, UR10, PT ;  /* 0x0000000a06007c0c */ /* 0x000fe2000bf25270 */
[----:B0-----:R-:W-:Y:S01]  /*01f0*/  IMAD.WIDE.U32 R2, R0, 0x4, R2 ;  /* 0x0000000400027825 */ /* 0x001fe200078e0002 */
[----:B------:R-:W-:-:S06]  /*0200*/  MOV R0, R6 ;  /* 0x0000000600007202 */ /* 0x000fcc0000000f00 */
[----:B------:R-:W-:Y:S05]  /*0210*/  BRA.U !UP1, `(.L_x_75) ;  /* 0x00000005096c7547 */ /* 0x000fea000b800000 */
[----:B------:R-:W-:-:S07]  /*0220*/  IMAD.MOV.U32 R5, RZ, RZ, RZ ;  /* 0x000000ffff057224 */ /* 0x000fce00078e00ff */
.L_x_76:
[----:B0-----:R-:W0:Y:S01]  /*0230*/  LDC.64 R8, c[0x0][0x390] ;  /* 0x0000e400ff087b82 */ /* 0x001e220000000a00 */
[----:B------:R-:W-:Y:S01]  /*0240*/  IMAD R11, R4, UR11, R5 ;  /* 0x0000000b040b7c24 */ /* 0x000fe2000f8e0205 */
[----:B------:R-:W2:Y:S04]  /*0250*/  LDG.E R10, desc[UR8][R2.64+0x4] ;  /* 0x00000408020a7981 */ /* 0x000ea8000c1e1900 */
[----:B------:R-:W2:Y:S02]  /*0260*/  LDG.E R15, desc[UR8][R2.64] ;  /* 0x00000008020f7981 */ /* 0x000ea4000c1e1900 */
[----:B------:R-:W1:Y:S01]  /*0270*/  LDC.64 R6, c[0x0][0x398] ;  /* 0x0000e600ff067b82 */ /* 0x000e620000000a00 */
[----:B0-----:R-:W-:-:S05]  /*0280*/  IMAD.WIDE.U32 R8, R5, 0x4, R8 ;  /* 0x0000000405087825 */ /* 0x001fca00078e0008 */
[----:B------:R-:W3:Y:S01]  /*0290*/  LDG.E R14, desc[UR8][R8.64+0x4] ;  /* 0x00000408080e7981 */ /* 0x000ee2000c1e1900 */
[----:B-1----:R-:W-:-:S03]  /*02a0*/  IMAD.WIDE.U32 R12, R11, 0x4, R6 ;  /* 0x000000040b0c7825 */ /* 0x002fc600078e0006 */
[----:B------:R-:W3:Y:S04]  /*02b0*/  LDG.E R19, desc[UR8][R8.64] ;  /* 0x0000000808137981 */ /* 0x000ee8000c1e1900 */
[----:B------:R-:W4:Y:S01]  /*02c0*/  LDG.E R12, desc[UR8][R12.64] ;  /* 0x000000080c0c7981 */ /* 0x000f22000c1e1900 */
[----:B--2---:R-:W-:Y:S02]  /*02d0*/  IADD3 R17, PT, PT, R10, -R15, RZ ;  /* 0x8000000f0a117210 */ /* 0x004fe40007ffe0ff */
[----:B------:R-:W-:Y:S02]  /*02e0*/  IADD3 R15, PT, PT, R11, 0x1, RZ ;  /* 0x000000010b0f7810 */ /* 0x000fe40007ffe0ff */
[----:B---3--:R-:W-:-:S03]  /*02f0*/  IADD3 R19, PT, PT, R14, -R19, RZ ;  /* 0x800000130e137210 */ /* 0x008fc60007ffe0ff */
[----:B------:R-:W-:-:S04]  /*0300*/  IMAD.WIDE.U32 R14, R15, 0x4, R6 ;  /* 0x000000040f0e7825 */ /* 0x000fc800078e0006 */
[----:B----4-:R-:W-:-:S05]  /*0310*/  IMAD R17, R17, R19, R12 ;  /* 0x0000001311117224 */ /* 0x010fca00078e020c */
[----:B------:R0:W-:Y:S04]  /*0320*/  STG.E desc[UR8][R14.64], R17 ;  /* 0x000000110e007986 */ /* 0x0001e8000c101908 */
[----:B------:R-:W2:Y:S04]  /*0330*/  LDG.E R10, desc[UR8][R2.64+0x4] ;  /* 0x00000408020a7981 */ /* 0x000ea8000c1e1900 */
[----:B------:R-:W2:Y:S04]  /*0340*/  LDG.E R19, desc[UR8][R2.64] ;  /* 0x0000000802137981 */ /* 0x000ea8000c1e1900 */
[----:B------:R-:W3:Y:S04]  /*0350*/  LDG.E R16, desc[UR8][R8.64+0x8] ;  /* 0x0000080808107981 */ /* 0x000ee8000c1e1900 */
[----:B------:R-:W3:Y:S01]  /*0360*/  LDG.E R21, desc[UR8][R8.64+0x4] ;  /* 0x0000040808157981 */ /* 0x000ee2000c1e1900 */
[----:B------:R-:W-:-:S05]  /*0370*/  IADD3 R13, PT, PT, R11, 0x2, RZ ;  /* 0x000000020b0d7810 */ /* 0x000fca0007ffe0ff */
[----:B------:R-:W-:Y:S01]  /*0380*/  IMAD.WIDE.U32 R12, R13, 0x4, R6 ;  /* 0x000000040d0c7825 */ /* 0x000fe200078e0006 */
[----:B--2---:R-:W-:-:S03]  /*0390*/  IADD3 R10, PT, PT, R10, -R19, RZ ;  /* 0x800000130a0a7210 */ /* 0x004fc60007ffe0ff */
[----:B---3--:R-:W-:-:S04]  /*03a0*/  IMAD.IADD R16, R16, 0x1, -R21 ;  /* 0x0000000110107824 */ /* 0x008fc800078e0a15 */
[----:B------:R-:W-:-:S05]  /*03b0*/  IMAD R19, R10, R16, R17 ;  /* 0x000000100a137224 */ /* 0x000fca00078e0211 */
[----:B------:R1:W-:Y:S04]  /*03c0*/  STG.E desc[UR8][R12.64], R19 ;  /* 0x000000130c007986 */ /* 0x0003e8000c101908 */
[----:B------:R-:W2:Y:S04]  /*03d0*/  LDG.E R10, desc[UR8][R2.64+0x4] ;  /* 0x00000408020a7981 */ /* 0x000ea8000c1e1900 */
[----:B0-----:R-:W2:Y:S04]  /*03e0*/  LDG.E R15, desc[UR8][R2.64] ;  /* 0x00000008020f7981 */ /* 0x001ea8000c1e1900 */
[----:B------:R-:W3:Y:S04]  /*03f0*/  LDG.E R14, desc[UR8][R8.64+0xc] ;  /* 0x00000c08080e7981 */ /* 0x000ee8000c1e1900 */
[----:B------:R-:W3:Y:S01]  /*0400*/  LDG.E R17, desc[UR8][R8.64+0x8] ;  /* 0x0000080808117981 */ /* 0x000ee2000c1e1900 */
[----:B--2---:R-:W-:-:S02]  /*0410*/  IADD3 R10, PT, PT, R10, -R15, RZ ;  /* 0x8000000f0a0a7210 */ /* 0x004fc40007ffe0ff */
[----:B------:R-:W-:Y:S02]  /*0420*/  IADD3 R15, PT, PT, R11, 0x3, RZ ;  /* 0x000000030b0f7810 */ /* 0x000fe40007ffe0ff */
[----:B---3--:R-:W-:-:S03]  /*0430*/  IADD3 R17, PT, PT, R14, -R17, RZ ;  /* 0x800000110e117210 */ /* 0x008fc60007ffe0ff */
[----:B------:R-:W-:-:S04]  /*0440*/  IMAD.WIDE.U32 R14, R15, 0x4, R6 ;  /* 0x000000040f0e7825 */ /* 0x000fc800078e0006 */
[----:B------:R-:W-:-:S05]  /*0450*/  IMAD R17, R10, R17, R19 ;  /* 0x000000110a117224 */ /* 0x000fca00078e0213 */
[----:B------:R0:W-:Y:S04]  /*0460*/  STG.E desc[UR8][R14.64], R17 ;  /* 0x000000110e007986 */ /* 0x0001e8000c101908 */
[----:B------:R-:W2:Y:S04]  /*0470*/  LDG.E R10, desc[UR8][R2.64+0x4] ;  /* 0x00000408020a7981 */ /* 0x000ea8000c1e1900 */
[----:B-1----:R-:W2:Y:S04]  /*0480*/  LDG.E R13, desc[UR8][R2.64] ;  /* 0x00000008020d7981 */ /* 0x002ea8000c1e1900 */
[----:B------:R-:W3:Y:S04]  /*0490*/  LDG.E R12, desc[UR8][R8.64+0x10] ;  /* 0x00001008080c7981 */ /* 0x000ee8000c1e1900 */
[----:B------:R-:W3:Y:S01]  /*04a0*/  LDG.E R19, desc[UR8][R8.64+0xc] ;  /* 0x00000c0808137981 */ /* 0x000ee2000c1e1900 */
[----:B--2---:R-:W-:-:S02]  /*04b0*/  IADD3 R10, PT, PT, R10, -R13, RZ ;  /* 0x8000000d0a0a7210 */ /* 0x004fc40007ffe0ff */
[----:B------:R-:W-:Y:S01]  /*04c0*/  IADD3 R13, PT, PT, R11, 0x4, RZ ;  /* 0x000000040b0d7810 */ /* 0x000fe20007ffe0ff */
[----:B---3--:R-:W-:-:S04]  /*04d0*/  IMAD.IADD R19, R12, 0x1, -R19 ;  /* 0x000000010c137824 */ /* 0x008fc800078e0a13 */
[----:B------:R-:W-:-:S04]  /*04e0*/  IMAD.WIDE.U32 R12, R13, 0x4, R6 ;  /* 0x000000040d0c7825 */ /* 0x000fc800078e0006 */
        /* <DEDUP_REMOVED lines=32> */
[----:B-1----:R-:W2:Y:S04]  /*06f0*/  LDG.E R12, desc[UR8][R8.64+0x20] ;  /* 0x00002008080c7981 */ /* 0x002ea8000c1e1900 */
[----:B------:R-:W2:Y:S04]  /*0700*/  LDG.E R19, desc[UR8][R8.64+0x1c] ;  /* 0x00001c0808137981 */ /* 0x000ea8000c1e1900 */
[----:B------:R-:W3:Y:S04]  /*0710*/  LDG.E R10, desc[UR8][R2.64+0x4] ;  /* 0x00000408020a7981 */ /* 0x000ee8000c1e1900 */
[----:B------:R-:W3:Y:S01]  /*0720*/  LDG.E R13, desc[UR8][R2.64] ;  /* 0x00000008020d7981 */ /* 0x000ee2000c1e1900 */
[----:B------:R-:W-:-:S02]  /*0730*/  IADD3 R5, PT, PT, R5, 0x8, RZ ;  /* 0x0000000805057810 */ /* 0x000fc40007ffe0ff */
[----:B------:R-:W-:Y:S02]  /*0740*/  IADD3 R11, PT, PT, R11, 0x8, RZ ;  /* 0x000000080b0b7810 */ /* 0x000fe40007ffe0ff */
[----:B------:R-:W-:-:S03]  /*0750*/  ISETP.NE.AND P0, PT, R5, UR4, PT ;  /* 0x0000000405007c0c */ /* 0x000fc6000bf05270 */
[----:B------:R-:W-:Y:S01]  /*0760*/  IMAD.WIDE.U32 R6, R11, 0x4, R6 ;  /* 0x000000040b067825 */ /* 0x000fe200078e0006 */
[----:B--2---:R-:W-:-:S03]  /*0770*/  IADD3 R12, PT, PT, R12, -R19, RZ ;  /* 0x800000130c0c7210 */ /* 0x004fc60007ffe0ff */
[----:B---3--:R-:W-:-:S04]  /*0780*/  IMAD.IADD R10, R10, 0x1, -R13 ;  /* 0x000000010a0a7824 */ /* 0x008fc800078e0a0d */
[----:B------:R-:W-:-:S05]  /*0790*/  IMAD R11, R10, R12, R17 ;  /* 0x0000000c0a0b7224 */ /* 0x000fca00078e0211 */
[----:B------:R0:W-:Y:S01]  /*07a0*/  STG.E desc[UR8][R6.64], R11 ;  /* 0x0000000b06007986 */ /* 0x0001e2000c101908 */
[----:B------:R-:W-:Y:S05]  /*07b0*/  @P0 BRA `(.L_x_76) ;  /* 0xfffffff8009c0947 */ /* 0x000fea000383ffff */
[----:B------:R-:W-:-:S07]  /*07c0*/  MOV R5, UR4 ;  /* 0x0000000400057c02 */ /* 0x000fce0008000f00 */
.L_x_75:
[----:B------:R-:W-:-:S09]  /*07d0*/  UISETP.NE.AND UP1, UPT, UR5, URZ, UPT ;  /* 0x000000ff0500728c */ /* 0x000fd2000bf25270 */
[----:B------:R-:W-:Y:S05]  /*07e0*/  BRA.U !UP1, `(.L_x_77) ;  /* 0x0000000509847547 */ /* 0x000fea000b800000 */
[----:B------:R-:W-:Y:S01]  /*07f0*/  UISETP.NE.AND UP1, UPT, UR7, URZ, UPT ;  /* 0x000000ff0700728c */ /* 0x000fe2000bf25270 */
[----:B------:R-:W-:Y:S10]  /*0800*/  BRA.U !UP0, `(.L_x_78) ;  /* 0x0000000108bc7547 */ /* 0x000ff4000b800000 */
[----:B------:R-:W1:Y:S01]  /*0810*/  LDC.64 R8, c[0x0][0x390] ;  /* 0x0000e400ff087b82 */ /* 0x000e620000000a00 */
[----:B0-----:R-:W-:Y:S01]  /*0820*/  IMAD R11, R4, UR11, R5 ;  /* 0x0000000b040b7c24 */ /* 0x001fe2000f8e0205 */
[----:B------:R-:W2:Y:S04]  /*0830*/  LDG.E R10, desc[UR8][R2.64+0x4] ;  /* 0x00000408020a7981 */ /* 0x000ea8000c1e1900 */
[----:B------:R-:W2:Y:S02]  /*0840*/  LDG.E R15, desc[UR8][R2.64] ;  /* 0x00000008020f7981 */ /* 0x000ea4000c1e1900 */
[----:B------:R-:W0:Y:S01]  /*0850*/  LDC.64 R6, c[0x0][0x398] ;  /* 0x0000e600ff067b82 */ /* 0x000e220000000a00 */
[----:B-1----:R-:W-:-:S05]  /*0860*/  IMAD.WIDE.U32 R8, R5, 0x4, R8 ;  /* 0x0000000405087825 */ /* 0x002fca00078e0008 */
[----:B------:R-:W3:Y:S01]  /*0870*/  LDG.E R14, desc[UR8][R8.64+0x4] ;  /* 0x00000408080e7981 */ /* 0x000ee2000c1e1900 */
[----:B0-----:R-:W-:-:S03]  /*0880*/  IMAD.WIDE.U32 R12, R11, 0x4, R6 ;  /* 0x000000040b0c7825 */ /* 0x001fc600078e0006 */
        /* <DEDUP_REMOVED lines=28> */
[----:B------:R-:W3:Y:S04]  /*0a50*/  LDG.E R10, desc[UR8][R2.64+0x4] ;  /* 0x00000408020a7981 */ /* 0x000ee8000c1e1900 */
[----:B-1----:R-:W3:Y:S04]  /*0a60*/  LDG.E R13, desc[UR8][R2.64] ;  /* 0x00000008020d7981 */ /* 0x002ee8000c1e1900 */
[----:B------:R-:W4:Y:S04]  /*0a70*/  LDG.E R12, desc[UR8][R8.64+0x10] ;  /* 0x00001008080c7981 */ /* 0x000f28000c1e1900 */
[----:B------:R-:W4:Y:S01]  /*0a80*/  LDG.E R19, desc[UR8][R8.64+0xc] ;  /* 0x00000c0808137981 */ /* 0x000f22000c1e1900 */
[----:B------:R-:W-:-:S05]  /*0a90*/  IADD3 R11, PT, PT, R11, 0x4, RZ ;  /* 0x000000040b0b7810 */ /* 0x000fca0007ffe0ff */
[----:B------:R-:W-:Y:S01]  /*0aa0*/  IMAD.WIDE.U32 R6, R11, 0x4, R6 ;  /* 0x000000040b067825 */ /* 0x000fe200078e0006 */
[----:B------:R-:W-:Y:S02]  /*0ab0*/  IADD3 R5, PT, PT, R5, 0x4, RZ ;  /* 0x0000000405057810 */ /* 0x000fe40007ffe0ff */
[----:B---3--:R-:W-:Y:S01]  /*0ac0*/  IADD3 R10, PT, PT, R10, -R13, RZ ;  /* 0x8000000d0a0a7210 */ /* 0x008fe20007ffe0ff */
[----:B----4-:R-:W-:-:S04]  /*0ad0*/  IMAD.IADD R12, R12, 0x1, -R19 ;  /* 0x000000010c0c7824 */ /* 0x010fc800078e0a13 */
[----:B------:R-:W-:-:S05]  /*0ae0*/  IMAD R11, R10, R12, R17 ;  /* 0x0000000c0a0b7224 */ /* 0x000fca00078e0211 */
[----:B------:R2:W-:Y:S02]  /*0af0*/  STG.E desc[UR8][R6.64], R11 ;  /* 0x0000000b06007986 */ /* 0x0005e4000c101908 */
.L_x_78:
[----:B------:R-:W-:Y:S05]  /*0b00*/  BRA.U !UP1, `(.L_x_77) ;  /* 0x0000000109bc7547 */ /* 0x000fea000b800000 */
[----:B------:R-:W-:Y:S02]  /*0b10*/  UISETP.NE.AND UP1, UPT, UR7, 0x1, UPT ;  /* 0x000000010700788c */ /* 0x000fe4000bf25270 */
[----:B------:R-:W-:-:S07]  /*0b20*/  ULOP3.LUT UP2, URZ, UR11, 0x1, URZ, 0xc0, !UPT ;  /* 0x000000010bff7892 */ /* 0x000fce000f84c0ff */
[----:B------:R-:W-:Y:S05]  /*0b30*/  BRA.U !UP1, `(.L_x_79) ;  /* 0x00000001096c7547 */ /* 0x000fea000b800000 */
[----:B------:R-:W1:Y:S01]  /*0b40*/  LDC.64 R8, c[0x0][0x390] ;  /* 0x0000e400ff087b82 */ /* 0x000e620000000a00 */
[----:B0-2---:R-:W-:Y:S01]  /*0b50*/  IMAD R11, R4, UR11, R5 ;  /* 0x0000000b040b7c24 */ /* 0x005fe2000f8e0205 */
        /* <DEDUP_REMOVED lines=20> */
[----:B------:R-:W-:Y:S02]  /*0ca0*/  IADD3 R5, PT, PT, R5, 0x2, RZ ;  /* 0x0000000205057810 */ /* 0x000fe40007ffe0ff */
[----:B--2---:R-:W-:Y:S01]  /*0cb0*/  IADD3 R10, PT, PT, R10, -R19, RZ ;  /* 0x800000130a0a7210 */ /* 0x004fe20007ffe0ff */
[----:B---3--:R-:W-:-:S04]  /*0cc0*/  IMAD.IADD R16, R16, 0x1, -R21 ;  /* 0x0000000110107824 */ /* 0x008fc800078e0a15 */
[----:B------:R-:W-:-:S05]  /*0cd0*/  IMAD R11, R10, R16, R17 ;  /* 0x000000100a0b7224 */ /* 0x000fca00078e0211 */
[----:B------:R1:W-:Y:S02]  /*0ce0*/  STG.E desc[UR8][R6.64], R11 ;  /* 0x0000000b06007986 */ /* 0x0003e4000c101908 */
.L_x_79:
[----:B------:R-:W-:Y:S05]  /*0cf0*/  BRA.U !UP2, `(.L_x_77) ;  /* 0x000000010a407547 */ /* 0x000fea000b800000 */
[----:B------:R-:W3:Y:S01]  /*0d00*/  LDC.64 R8, c[0x0][0x390] ;  /* 0x0000e400ff087b82 */ /* 0x000ee20000000a00 */
[----:B012---:R-:W-:Y:S01]  /*0d10*/  IMAD R11, R4, UR11, R5 ;  /* 0x0000000b040b7c24 */ /* 0x007fe2000f8e0205 */
[----:B------:R-:W2:Y:S04]  /*0d20*/  LDG.E R10, desc[UR8][R2.64+0x4] ;  /* 0x00000408020a7981 */ /* 0x000ea8000c1e1900 */
[----:B------:R-:W2:Y:S02]  /*0d30*/  LDG.E R13, desc[UR8][R2.64] ;  /* 0x00000008020d7981 */ /* 0x000ea4000c1e1900 */
[----:B------:R-:W0:Y:S01]  /*0d40*/  LDC.64 R6, c[0x0][0x398] ;  /* 0x0000e600ff067b82 */ /* 0x000e220000000a00 */
[----:B---3--:R-:W-:-:S05]  /*0d50*/  IMAD.WIDE.U32 R8, R5, 0x4, R8 ;  /* 0x0000000405087825 */ /* 0x008fca00078e0008 */
[----:B------:R-:W3:Y:S01]  /*0d60*/  LDG.E R12, desc[UR8][R8.64+0x4] ;  /* 0x00000408080c7981 */ /* 0x000ee2000c1e1900 */
[----:B0-----:R-:W-:-:S03]  /*0d70*/  IMAD.WIDE.U32 R4, R11, 0x4, R6 ;  /* 0x000000040b047825 */ /* 0x001fc600078e0006 */
[----:B------:R-:W3:Y:S04]  /*0d80*/  LDG.E R15, desc[UR8][R8.64] ;  /* 0x00000008080f7981 */ /* 0x000ee8000c1e1900 */
[----:B------:R-:W4:Y:S01]  /*0d90*/  LDG.E R4, desc[UR8][R4.64] ;  /* 0x0000000804047981 */ /* 0x000f22000c1e1900 */
[----:B------:R-:W-:-:S05]  /*0da0*/  IADD3 R11, PT, PT, R11, 0x1, RZ ;  /* 0x000000010b0b7810 */ /* 0x000fca0007ffe0ff */
[----:B------:R-:W-:Y:S01]  /*0db0*/  IMAD.WIDE.U32 R6, R11, 0x4, R6 ;  /* 0x000000040b067825 */ /* 0x000fe200078e0006 */
[----:B--2---:R-:W-:Y:S02]  /*0dc0*/  IADD3 R13, PT, PT, R10, -R13, RZ ;  /* 0x8000000d0a0d7210 */ /* 0x004fe40007ffe0ff */
[----:B---3--:R-:W-:-:S05]  /*0dd0*/  IADD3 R12, PT, PT, R12, -R15, RZ ;  /* 0x8000000f0c0c7210 */ /* 0x008fca0007ffe0ff */
[----:B----4-:R-:W-:-:S05]  /*0de0*/  IMAD R13, R13, R12, R4 ;  /* 0x0000000c0d0d7224 */ /* 0x010fca00078e0204 */
[----:B------:R3:W-:Y:S02]  /*0df0*/  STG.E desc[UR8][R6.64], R13 ;  /* 0x0000000d06007986 */ /* 0x0007e4000c101908 */
.L_x_77:
[----:B------:R-:W-:Y:S05]  /*0e00*/  @P1 BRA `(.L_x_80) ;  /* 0xfffffff000dc1947 */ /* 0x000fea000383ffff */
[----:B------:R-:W-:Y:S05]  /*0e10*/  EXIT ;  /* 0x000000000000794d */ /* 0x000fea0003800000 */
.L_x_81:
        /* <DEDUP_REMOVED lines=14> */
.L_x_103:


//--------------------- .text._Z16assembleIdentityjPdPiS0_ --------------------------
	.section	.text._Z16assembleIdentityjPdPiS0_,"ax",@progbits
	.align	128
        .global         _Z16assembleIdentityjPdPiS0_
        .type           _Z16assembleIdentityjPdPiS0_,@function
        .size           _Z16assembleIdentityjPdPiS0_,(.L_x_104 - _Z16assembleIdentityjPdPiS0_)
        .other          _Z16assembleIdentityjPdPiS0_,@"STO_CUDA_ENTRY STV_DEFAULT"
_Z16assembleIdentityjPdPiS0_:
.text._Z16assembleIdentityjPdPiS0_:
[----:B------:R-:W0:Y:S01]  /*0000*/  LDC R1, c[0x0][0x37c] ;  /* 0x0000df00ff017b82 */ /* 0x000e220000000800 */
[----:B------:R-:W1:Y:S01]  /*0010*/  S2R R11, SR_CTAID.Y ;  /* 0x00000000000b7919 */ /* 0x000e620000002600 */
[----:B------:R-:W2:Y:S06]  /*0020*/  LDCU UR5, c[0x0][0x2fc] ;  /* 0x00005f80ff0577ac */ /* 0x000eac0008000800 */
[----:B------:R-:W3:Y:S01]  /*0030*/  LDC R10, c[0x0][0x380] ;  /* 0x0000e000ff0a7b82 */ /* 0x000ee20000000800 */
[----:B0-----:R-:W-:Y:S01]  /*0040*/  IADD3 R1, PT, PT, R1, -0x8, RZ ;  /* 0xfffffff801017810 */ /* 0x001fe20007ffe0ff */
[----:B------:R-:W1:Y:S01]  /*0050*/  S2R R0, SR_TID.Y ;  /* 0x0000000000007919 */ /* 0x000e620000002200 */
[----:B------:R-:W1:Y:S01]  /*0060*/  LDCU UR6, c[0x0][0x364] ;  /* 0x00006c80ff0677ac */ /* 0x000e620008000800 */
[----:B------:R-:W0:Y:S02]  /*0070*/  LDCU UR4, c[0x0][0x2f8] ;  /* 0x00005f00ff0477ac */ /* 0x000e240008000800 */
[----:B0-----:R-:W-:-:S04]  /*0080*/  IADD3 R6, P1, PT, R1, UR4, RZ ;  /* 0x0000000401067c10 */ /* 0x001fc8000ff3e0ff */
[----:B--2---:R-:W-:Y:S01]  /*0090*/  IADD3.X R7, PT, PT, RZ, UR5, RZ, P1, !PT ;  /* 0x00000005ff077c10 */ /* 0x004fe20008ffe4ff */
[----:B-1----:R-:W-:-:S05]  /*00a0*/  IMAD R11, R11, UR6, R0 ;  /* 0x000000060b0b7c24 */ /* 0x002fca000f8e0200 */
[----:B---3--:R-:W-:-:S13]  /*00b0*/  ISETP.GE.U32.AND P0, PT, R11, R10, PT ;  /* 0x0000000a0b00720c */ /* 0x008fda0003f06070 */
[----:B------:R-:W-:Y:S05]  /*00c0*/  @P0 EXIT ;  /* 0x000000000000094d */ /* 0x000fea0003800000 */
[----:B------:R-:W0:Y:S01]  /*00d0*/  LDC.64 R2, c[0x0][0x388] ;  /* 0x0000e200ff027b82 */ /* 0x000e220000000a00 */
[----:B------:R-:W1:Y:S01]  /*00e0*/  LDCU.64 UR4, c[0x0][0x358] ;  /* 0x00006b00ff0477ac */ /* 0x000e620008000a00 */
[----:B------:R-:W-:Y:S02]  /*00f0*/  VIADD R0, R10, 0xffffffff ;  /* 0xffffffff0a007836 */ /* 0x000fe40000000000 */
[----:B------:R-:W-:Y:S02]  /*0100*/  HFMA2 R12, -RZ, RZ, 0, 0 ;  /* 0x00000000ff0c7431 */ /* 0x000fe400000001ff */
[----:B------:R-:W-:Y:S01]  /*0110*/  IMAD.MOV.U32 R13, RZ, RZ, 0x3ff00000 ;  /* 0x3ff00000ff0d7424 */ /* 0x000fe200078e00ff */
[C---:B------:R-:W-:Y:S01]  /*0120*/  ISETP.NE.AND P0, PT, R11.reuse, R0, PT ;  /* 0x000000000b00720c */ /* 0x040fe20003f05270 */
[----:B------:R-:W2:Y:S08]  /*0130*/  LDC.64 R4, c[0x0][0x390] ;  /* 0x0000e400ff047b82 */ /* 0x000eb00000000a00 */
[----:B------:R-:W3:Y:S01]  /*0140*/  LDC.64 R14, c[0x0][0x398] ;  /* 0x0000e600ff0e7b82 */ /* 0x000ee20000000a00 */
[----:B0-----:R-:W-:-:S05]  /*0150*/  IMAD.WIDE.U32 R2, R11, 0x8, R2 ;  /* 0x000000080b027825 */ /* 0x001fca00078e0002 */
[----:B-1----:R0:W-:Y:S01]  /*0160*/  STG.E.64 desc[UR4][R2.64], R12 ;  /* 0x0000000c02007986 */ /* 0x0021e2000c101b04 */
[----:B--2---:R-:W-:-:S05]  /*0170*/  IMAD.WIDE.U32 R4, R11, 0x4, R4 ;  /* 0x000000040b047825 */ /* 0x004fca00078e0004 */
[----:B------:R0:W-:Y:S01]  /*0180*/  STG.E desc[UR4][R4.64], R11 ;  /* 0x0000000b04007986 */ /* 0x0001e2000c101904 */
[----:B---3--:R-:W-:-:S05]  /*0190*/  IMAD.WIDE.U32 R8, R11, 0x4, R14 ;  /* 0x000000040b087825 */ /* 0x008fca00078e000e */
[----:B------:R0:W-:Y:S01]  /*01a0*/  STG.E desc[UR4][R8.64], R11 ;  /* 0x0000000b08007986 */ /* 0x0001e2000c101904 */
[----:B------:R-:W-:Y:S05]  /*01b0*/  @P0 EXIT ;  /* 0x000000000000094d */ /* 0x000fea0003800000 */
[----:B0-----:R-:W-:Y:S01]  /*01c0*/  IMAD.WIDE.U32 R2, R10, 0x4, R14 ;  /* 0x000000040a027825 */ /* 0x001fe200078e000e */
[----:B------:R-:W-:Y:S01]  /*01d0*/  MOV R0, 0x8 ;  /* 0x0000000800007802 */ /* 0x000fe20000000f00 */
[----:B------:R0:W-:Y:S01]  /*01e0*/  STL [R1], R10 ;  /* 0x0000000a01007387 */ /* 0x0001e20000100800 */
[----:B------:R-:W1:Y:S02]  /*01f0*/  LDCU.64 UR6, c[0x4][URZ] ;  /* 0x01000000ff0677ac */ /* 0x000e640008000a00 */
[----:B------:R0:W2:Y:S01]  /*0200*/  LDC.64 R8, c[0x4][R0] ;  /* 0x0100000000087b82 */ /* 0x0000a20000000a00 */
[----:B------:R0:W-:Y:S01]  /*0210*/  STG.E desc[UR4][R2.64], R10 ;  /* 0x0000000a02007986 */ /* 0x0001e2000c101904 */
[----:B-1----:R-:W-:Y:S01]  /*0220*/  MOV R4, UR6 ;  /* 0x0000000600047c02 */ /* 0x002fe20008000f00 */
[----:B0-----:R-:W-:-:S07]  /*0230*/  IMAD.U32 R5, RZ, RZ, UR7 ;  /* 0x00000007ff057e24 */ /* 0x001fce000f8e00ff */
[----:B------:R-:W-:-:S07]  /*0240*/  LEPC R20, `(.L_x_82) ;  /* 0x000000001014794e */ /* 0x000fce0000000000 */
[----:B--2---:R-:W-:Y:S05]  /*0250*/  CALL.ABS.NOINC R8 ;  /* 0x0000000008007343 */ /* 0x004fea0003c00000 */
.L_x_82:
[----:B------:R-:W-:Y:S05]  /*0260*/  EXIT ;  /* 0x000000000000794d */ /* 0x000fea0003800000 */
.L_x_83:
        /* <DEDUP_REMOVED lines=9> */
.L_x_104:


//--------------------- .text._Z17assemble1DLaplacejPdPiS0_ --------------------------
	.section	.text._Z17assemble1DLaplacejPdPiS0_,"ax",@progbits
	.align	128
        .global         _Z17assemble1DLaplacejPdPiS0_
        .type           _Z17assemble1DLaplacejPdPiS0_,@function
        .size           _Z17assemble1DLaplacejPdPiS0_,(.L_x_94 - _Z17assemble1DLaplacejPdPiS0_)
        .other          _Z17assemble1DLaplacejPdPiS0_,@"STO_CUDA_ENTRY STV_DEFAULT"
_Z17assemble1DLaplacejPdPiS0_:
.text._Z17assemble1DLaplacejPdPiS0_:
[----:B------:R-:W0:Y:S01]  /*0000*/  LDC R1, c[0x0][0x37c] ;  /* 0x0000df00ff017b82 */ /* 0x000e220000000800 */
[----:B------:R-:W1:Y:S01]  /*0010*/  LDCU UR5, c[0x0][0x380] ;  /* 0x00007000ff0577ac */ /* 0x000e620008000800 */
[----:B------:R-:W2:Y:S01]  /*0020*/  S2R R0, SR_CTAID.Y ;  /* 0x0000000000007919 */ /* 0x000ea20000002600 */
[----:B0-----:R-:W-:Y:S01]  /*0030*/  VIADD R1, R1, 0xfffffff8 ;  /* 0xfffffff801017836 */ /* 0x001fe20000000000 */
[----:B------:R-:W2:Y:S01]  /*0040*/  S2R R13, SR_TID.Y ;  /* 0x00000000000d7919 */ /* 0x000ea20000002200 */
[----:B-1----:R-:W-:-:S04]  /*0050*/  UIMAD UR4, UR5, UR5, UR5 ;  /* 0x00000005050472a4 */ /* 0x002fc8000f8e0205 */
[----:B------:R-:W-:Y:S01]  /*0060*/  UIADD3.X UR4, UPT, UPT, UR4, UR5, URZ, UPT, !UPT ;  /* 0x0000000504047290 */ /* 0x000fe2000bffe4ff */
[----:B------:R-:W0:Y:S01]  /*0070*/  LDCU UR5, c[0x0][0x2fc] ;  /* 0x00005f80ff0577ac */ /* 0x000e220008000800 */
[----:B------:R-:W2:Y:S07]  /*0080*/  LDCU UR6, c[0x0][0x364] ;  /* 0x00006c80ff0677ac */ /* 0x000eae0008000800 */
[----:B------:R-:W1:Y:S02]  /*0090*/  I2F.F64.U32 R4, UR4 ;  /* 0x0000000400047d12 */ /* 0x000e640008201800 */
[----:B------:R-:W3:Y:S06]  /*00a0*/  LDCU UR4, c[0x0][0x2f8] ;  /* 0x00005f00ff0477ac */ /* 0x000eec0008000800 */
[----:B-1----:R-:W1:Y:S01]  /*00b0*/  MUFU.RCP64H R3, R5 ;  /* 0x0000000500037308 */ /* 0x002e620000001800 */
[----:B------:R-:W-:-:S02]  /*00c0*/  VIADD R2, R5, 0x300402 ;  /* 0x0030040205027836 */ /* 0x000fc40000000000 */
[----:B--2---:R-:W-:-:S03]  /*00d0*/  IMAD R0, R0, UR6, R13 ;  /* 0x0000000600007c24 */ /* 0x004fc6000f8e020d */
[----:B------:R-:W-:Y:S01]  /*00e0*/  FSETP.GEU.AND P0, PT, |R2|, 5.8789094863358348022e-39, PT ;  /* 0x004004020200780b */ /* 0x000fe20003f0e200 */
[----:B-1----:R-:W-:-:S08]  /*00f0*/  DFMA R6, -R4, R2, 1 ;  /* 0x3ff000000406742b */ /* 0x002fd00000000102 */
[----:B------:R-:W-:-:S08]  /*0100*/  DFMA R6, R6, R6, R6 ;  /* 0x000000060606722b */ /* 0x000fd00000000006 */
[----:B------:R-:W-:Y:S01]  /*0110*/  DFMA R8, R2, R6, R2 ;  /* 0x000000060208722b */ /* 0x000fe20000000002 */
[----:B---3--:R-:W-:-:S04]  /*0120*/  IADD3 R6, P1, PT, R1, UR4, RZ ;  /* 0x0000000401067c10 */ /* 0x008fc8000ff3e0ff */
[----:B0-----:R-:W-:-:S03]  /*0130*/  IADD3.X R7, PT, PT, RZ, UR5, RZ, P1, !PT ;  /* 0x00000005ff077c10 */ /* 0x001fc60008ffe4ff */
[----:B------:R-:W-:-:S08]  /*0140*/  DFMA R10, -R4, R8, 1 ;  /* 0x3ff00000040a742b */ /* 0x000fd00000000108 */
[----:B------:R-:W-:Y:S01]  /*0150*/  DFMA R2, R8, R10, R8 ;  /* 0x0000000a0802722b */ /* 0x000fe20000000008 */
[----:B------:R-:W-:Y:S10]  /*0160*/  @P0 BRA `(.L_x_84) ;  /* 0x0000000000180947 */ /* 0x000ff40003800000 */
[----:B------:R-:W-:-:S05]  /*0170*/  LOP3.LUT R2, R5, 0x7fffffff, RZ, 0xc0, !PT ;  /* 0x7fffffff05027812 */ /* 0x000fca00078ec0ff */
[----:B------:R-:W-:Y:S01]  /*0180*/  VIADD R10, R2, 0xfff00000 ;  /* 0xfff00000020a7836 */ /* 0x000fe20000000000 */
[----:B------:R-:W-:-:S07]  /*0190*/  MOV R2, 0x1b0 ;  /* 0x000001b000027802 */ /* 0x000fce0000000f00 */
[----:B------:R-:W-:Y:S05]  /*01a0*/  CALL.REL.NOINC `($__internal_1_$__cuda_sm20_dblrcp_rn_slowpath_v3) ;  /* 0x0000000000d07944 */ /* 0x000fea0003c00000 */
[----:B------:R-:W-:Y:S01]  /*01b0*/  IMAD.MOV.U32 R2, RZ, RZ, R8 ;  /* 0x000000ffff027224 */ /* 0x000fe200078e0008 */
[----:B------:R-:W-:-:S07]  /*01c0*/  MOV R3, R9 ;  /* 0x0000000900037202 */ /* 0x000fce0000000f00 */
.L_x_84:
[----:B------:R-:W0:Y:S02]  /*01d0*/  LDC R13, c[0x0][0x380] ;  /* 0x0000e000ff0d7b82 */ /* 0x000e240000000800 */
[----:B0-----:R-:W-:-:S13]  /*01e0*/  ISETP.GE.U32.AND P0, PT, R0, R13, PT ;  /* 0x0000000d0000720c */ /* 0x001fda0003f06070 */
[----:B------:R-:W-:Y:S05]  /*01f0*/  @P0 EXIT ;  /* 0x000000000000094d */ /* 0x000fea0003800000 */
[----:B------:R-:W0:Y:S01]  /*0200*/  LDC.64 R10, c[0x0][0x388] ;  /* 0x0000e200ff0a7b82 */ /* 0x000e220000000a00 */
[----:B------:R-:W-:Y:S01]  /*0210*/  VIADD R5, R13, 0xffffffff ;  /* 0xffffffff0d057836 */ /* 0x000fe20000000000 */
[C---:B------:R-:W-:Y:S01]  /*0220*/  ISETP.NE.AND P0, PT, R0.reuse, RZ, PT ;  /* 0x000000ff0000720c */ /* 0x040fe20003f05270 */
[C---:B------:R-:W-:Y:S01]  /*0230*/  IMAD R17, R0.reuse, 0x3, RZ ;  /* 0x0000000300117824 */ /* 0x040fe200078e02ff */
[----:B------:R-:W1:Y:S01]  /*0240*/  LDCU.64 UR4, c[0x0][0x358] ;  /* 0x00006b00ff0477ac */ /* 0x000e620008000a00 */
[----:B------:R-:W-:Y:S01]  /*0250*/  BSSY.RECONVERGENT B0, `(.L_x_85) ;  /* 0x0000016000007945 */ /* 0x000fe20003800200 */
[CC--:B------:R-:W-:Y:S01]  /*0260*/  ISETP.GE.U32.AND P1, PT, R0.reuse, R5.reuse, PT ;  /* 0x000000050000720c */ /* 0x0c0fe20003f26070 */
[----:B------:R-:W-:Y:S01]  /*0270*/  VIADD R12, R17, 0xffffffff ;  /* 0xffffffff110c7836 */ /* 0x000fe20000000000 */
[----:B------:R-:W2:Y:S01]  /*0280*/  LDC.64 R14, c[0x0][0x390] ;  /* 0x0000e400ff0e7b82 */ /* 0x000ea20000000a00 */
[----:B------:R-:W-:Y:S01]  /*0290*/  ISETP.NE.AND P2, PT, R0, R5, PT ;  /* 0x000000050000720c */ /* 0x000fe20003f45270 */
[----:B------:R-:W-:-:S02]  /*02a0*/  DMUL R4, R2, -2 ;  /* 0xc000000002047828 */ /* 0x000fc40000000000 */
[----:B------:R-:W-:-:S04]  /*02b0*/  SEL R29, R12, RZ, P0 ;  /* 0x000000ff0c1d7207 */ /* 0x000fc80000000000 */
[----:B------:R-:W3:Y:S03]  /*02c0*/  LDC.64 R8, c[0x0][0x398] ;  /* 0x0000e600ff087b82 */ /* 0x000ee60000000a00 */
[----:B------:R-:W-:Y:S01]  /*02d0*/  @!P1 IADD3 R27, PT, PT, R0, 0x1, RZ ;  /* 0x00000001001b9810 */ /* 0x000fe20007ffe0ff */
[----:B0-----:R-:W-:-:S04]  /*02e0*/  IMAD.WIDE.U32 R10, R17, 0x8, R10 ;  /* 0x00000008110a7825 */ /* 0x001fc800078e000a */
[----:B--2---:R-:W-:-:S04]  /*02f0*/  IMAD.WIDE.U32 R14, R17, 0x4, R14 ;  /* 0x00000004110e7825 */ /* 0x004fc800078e000e */
[----:B---3--:R-:W-:Y:S01]  /*0300*/  IMAD.WIDE.U32 R16, R0, 0x4, R8 ;  /* 0x0000000400107825 */ /* 0x008fe200078e0008 */
[----:B-1----:R-:W-:Y:S06]  /*0310*/  @!P0 BRA `(.L_x_86) ;  /* 0x0000000000248947 */ /* 0x002fec0003800000 */
[----:B------:R-:W0:Y:S01]  /*0320*/  LDC.64 R20, c[0x0][0x388] ;  /* 0x0000e200ff147b82 */ /* 0x000e220000000a00 */
[----:B------:R-:W-:Y:S01]  /*0330*/  IMAD.MOV.U32 R23, RZ, RZ, 0x1 ;  /* 0x00000001ff177424 */ /* 0x000fe200078e00ff */
[----:B------:R-:W-:-:S03]  /*0340*/  IADD3 R25, PT, PT, R0, -0x1, RZ ;  /* 0xffffffff00197810 */ /* 0x000fc60007ffe0ff */
[----:B------:R-:W-:-:S03]  /*0350*/  IMAD R23, R0, 0x3, -R23 ;  /* 0x0000000300177824 */ /* 0x000fc600078e0a17 */
[----:B------:R-:W1:Y:S01]  /*0360*/  LDC.64 R18, c[0x0][0x390] ;  /* 0x0000e400ff127b82 */ /* 0x000e620000000a00 */
[----:B0-----:R-:W-:-:S05]  /*0370*/  IMAD.WIDE.U32 R20, R23, 0x8, R20 ;  /* 0x0000000817147825 */ /* 0x001fca00078e0014 */
[----:B------:R0:W-:Y:S01]  /*0380*/  STG.E.64 desc[UR4][R20.64], R2 ;  /* 0x0000000214007986 */ /* 0x0001e2000c101b04 */
[----:B-1----:R-:W-:-:S05]  /*0390*/  IMAD.WIDE.U32 R18, R23, 0x4, R18 ;  /* 0x0000000417127825 */ /* 0x002fca00078e0012 */
[----:B------:R0:W-:Y:S02]  /*03a0*/  STG.E desc[UR4][R18.64], R25 ;  /* 0x0000001912007986 */ /* 0x0001e4000c101904 */
.L_x_86:
[----:B------:R-:W-:Y:S05]  /*03b0*/  BSYNC.RECONVERGENT B0 ;  /* 0x0000000000007941 */ /* 0x000fea0003800200 */
.L_x_85:
[----:B------:R1:W-:Y:S04]  /*03c0*/  STG.E.64 desc[UR4][R10.64], R4 ;  /* 0x000000040a007986 */ /* 0x0003e8000c101b04 */
[----:B------:R1:W-:Y:S04]  /*03d0*/  STG.E desc[UR4][R14.64], R0 ;  /* 0x000000000e007986 */ /* 0x0003e8000c101904 */
[----:B------:R1:W-:Y:S04]  /*03e0*/  @!P1 STG.E.64 desc[UR4][R10.64+0x8], R2 ;  /* 0x000008020a009986 */ /* 0x0003e8000c101b04 */
[----:B------:R1:W-:Y:S04]  /*03f0*/  @!P1 STG.E desc[UR4][R14.64+0x4], R27 ;  /* 0x0000041b0e009986 */ /* 0x0003e8000c101904 */
[----:B------:R1:W-:Y:S01]  /*0400*/  STG.E desc[UR4][R16.64], R29 ;  /* 0x0000001d10007986 */ /* 0x0003e2000c101904 */
[----:B------:R-:W-:Y:S05]  /*0410*/  @P2 EXIT ;  /* 0x000000000000294d */ /* 0x000fea0003800000 */
[----:B-1----:R-:W-:Y:S01]  /*0420*/  IMAD.MOV.U32 R0, RZ, RZ, 0x3 ;  /* 0x00000003ff007424 */ /* 0x002fe200078e00ff */
[----:B------:R-:W1:Y:S01]  /*0430*/  LDCU.64 UR6, c[0x4][URZ] ;  /* 0x01000000ff0677ac */ /* 0x000e620008000a00 */
[----:B0-----:R-:W-:Y:S01]  /*0440*/  IMAD.WIDE.U32 R2, R13, 0x4, R8 ;  /* 0x000000040d027825 */ /* 0x001fe200078e0008 */
[----:B------:R-:W-:-:S03]  /*0450*/  MOV R8, 0x8 ;  /* 0x0000000800087802 */ /* 0x000fc60000000f00 */
[----:B------:R-:W-:-:S03]  /*0460*/  IMAD R0, R13, R0, -0x2 ;  /* 0xfffffffe0d007424 */ /* 0x000fc600078e0200 */
[----:B------:R-:W0:Y:S02]  /*0470*/  LDC.64 R8, c[0x4][R8] ;  /* 0x0100000008087b82 */ /* 0x000e240000000a00 */
[----:B------:R2:W-:Y:S04]  /*0480*/  STG.E desc[UR4][R2.64], R0 ;  /* 0x0000000002007986 */ /* 0x0005e8000c101904 */
[----:B------:R2:W-:Y:S01]  /*0490*/  STL [R1], R0 ;  /* 0x0000000001007387 */ /* 0x0005e20000100800 */
[----:B-1----:R-:W-:Y:S01]  /*04a0*/  MOV R4, UR6 ;  /* 0x0000000600047c02 */ /* 0x002fe20008000f00 */
[----:B------:R-:W-:-:S07]  /*04b0*/  IMAD.U32 R5, RZ, RZ, UR7 ;  /* 0x00000007ff057e24 */ /* 0x000fce000f8e00ff */
[----:B------:R-:W-:-:S07]  /*04c0*/  LEPC R20, `(.L_x_87) ;  /* 0x000000001014794e */ /* 0x000fce0000000000 */
[----:B0-2---:R-:W-:Y:S05]  /*04d0*/  CALL.ABS.NOINC R8 ;  /* 0x0000000008007343 */ /* 0x005fea0003c00000 */
.L_x_87:
[----:B------:R-:W-:Y:S05]  /*04e0*/  EXIT ;  /* 0x000000000000794d */ /* 0x000fea0003800000 */
        .weak           $__internal_1_$__cuda_sm20_dblrcp_rn_slowpath_v3
        .type           $__internal_1_$__cuda_sm20_dblrcp_rn_slowpath_v3,@function
        .size           $__internal_1_$__cuda_sm20_dblrcp_rn_slowpath_v3,(.L_x_94 - $__internal_1_$__cuda_sm20_dblrcp_rn_slowpath_v3)
$__internal_1_$__cuda_sm20_dblrcp_rn_slowpath_v3:
[----:B------:R-:W-:-:S14]  /*04f0*/  DSETP.GTU.AND P0, PT, |R4|, +INF , PT ;  /* 0x7ff000000400742a */ /* 0x000fdc0003f0c200 */
[----:B------:R-:W-:Y:S05]  /*0500*/  @P0 BRA `(.L_x_88) ;  /* 0x00000000007c0947 */ /* 0x000fea0003800000 */
[----:B------:R-:W-:-:S04]  /*0510*/  LOP3.LUT R3, R5, 0x7fffffff, RZ, 0xc0, !PT ;  /* 0x7fffffff05037812 */ /* 0x000fc800078ec0ff */
[----:B------:R-:W-:-:S04]  /*0520*/  IADD3 R8, PT, PT, R3, -0x1, RZ ;  /* 0xffffffff03087810 */ /* 0x000fc80007ffe0ff */
[----:B------:R-:W-:-:S13]  /*0530*/  ISETP.GE.U32.AND P0, PT, R8, 0x7fefffff, PT ;  /* 0x7fefffff0800780c */ /* 0x000fda0003f06070 */
[----:B------:R-:W-:Y:S01]  /*0540*/  @P0 LOP3.LUT R9, R5, 0x7ff00000, RZ, 0x3c, !PT ;  /* 0x7ff0000005090812 */ /* 0x000fe200078e3cff */
[----:B------:R-:W-:Y:S01]  /*0550*/  @P0 IMAD.MOV.U32 R8, RZ, RZ, RZ ;  /* 0x000000ffff080224 */ /* 0x000fe200078e00ff */
[----:B------:R-:W-:Y:S06]  /*0560*/  @P0 BRA `(.L_x_89) ;  /* 0x00000000006c0947 */ /* 0x000fec0003800000 */
[----:B------:R-:W-:-:S13]  /*0570*/  ISETP.GE.U32.AND P0, PT, R3, 0x1000001, PT ;  /* 0x010000010300780c */ /* 0x000fda0003f06070 */
[----:B------:R-:W-:Y:S05]  /*0580*/  @!P0 BRA `(.L_x_90) ;  /* 0x0000000000348947 */ /* 0x000fea0003800000 */
[----:B------:R-:W-:Y:S01]  /*0590*/  IADD3 R9, PT, PT, R5, -0x3fe00000, RZ ;  /* 0xc020000005097810 */ /* 0x000fe20007ffe0ff */
[----:B------:R-:W-:-:S03]  /*05a0*/  IMAD.MOV.U32 R8, RZ, RZ, R4 ;  /* 0x000000ffff087224 */ /* 0x000fc600078e0004 */
[----:B------:R-:W0:Y:S03]  /*05b0*/  MUFU.RCP64H R11, R9 ;  /* 0x00000009000b7308 */ /* 0x000e260000001800 */
[----:B0-----:R-:W-:-:S08]  /*05c0*/  DFMA R12, -R8, R10, 1 ;  /* 0x3ff00000080c742b */ /* 0x001fd0000000010a */
[----:B------:R-:W-:-:S08]  /*05d0*/  DFMA R12, R12, R12, R12 ;  /* 0x0000000c0c0c722b */ /* 0x000fd0000000000c */
[----:B------:R-:W-:-:S08]  /*05e0*/  DFMA R12, R10, R12, R10 ;  /* 0x0000000c0a0c722b */ /* 0x000fd0000000000a */
[----:B------:R-:W-:-:S08]  /*05f0*/  DFMA R10, -R8, R12, 1 ;  /* 0x3ff00000080a742b */ /* 0x000fd0000000010c */
[----:B------:R-:W-:-:S08]  /*0600*/  DFMA R10, R12, R10, R12 ;  /* 0x0000000a0c0a722b */ /* 0x000fd0000000000c */
[----:B------:R-:W-:-:S08]  /*0610*/  DMUL R10, R10, 2.2250738585072013831e-308 ;  /* 0x001000000a0a7828 */ /* 0x000fd00000000000 */
[----:B------:R-:W-:-:S08]  /*0620*/  DFMA R4, -R4, R10, 1 ;  /* 0x3ff000000404742b */ /* 0x000fd0000000010a */
[----:B------:R-:W-:-:S08]  /*0630*/  DFMA R4, R4, R4, R4 ;  /* 0x000000040404722b */ /* 0x000fd00000000004 */
[----:B------:R-:W-:Y:S01]  /*0640*/  DFMA R8, R10, R4, R10 ;  /* 0x000000040a08722b */ /* 0x000fe2000000000a */
[----:B------:R-:W-:Y:S10]  /*0650*/  BRA `(.L_x_89) ;  /* 0x0000000000307947 */ /* 0x000ff40003800000 */
.L_x_90:
[----:B------:R-:W-:Y:S01]  /*0660*/  DMUL R4, R4, 8.11296384146066816958e+31 ;  /* 0x4690000004047828 */ /* 0x000fe20000000000 */
[----:B------:R-:W-:-:S05]  /*0670*/  MOV R8, R10 ;  /* 0x0000000a00087202 */ /* 0x000fca0000000f00 */
[----:B------:R-:W0:Y:S02]  /*0680*/  MUFU.RCP64H R9, R5 ;  /* 0x0000000500097308 */ /* 0x000e240000001800 */
[----:B0-----:R-:W-:-:S08]  /*0690*/  DFMA R10, -R4, R8, 1 ;  /* 0x3ff00000040a742b */ /* 0x001fd00000000108 */
[----:B------:R-:W-:-:S08]  /*06a0*/  DFMA R10, R10, R10, R10 ;  /* 0x0000000a0a0a722b */ /* 0x000fd0000000000a */
[----:B------:R-:W-:-:S08]  /*06b0*/  DFMA R10, R8, R10, R8 ;  /* 0x0000000a080a722b */ /* 0x000fd00000000008 */
[----:B------:R-:W-:-:S08]  /*06c0*/  DFMA R8, -R4, R10, 1 ;  /* 0x3ff000000408742b */ /* 0x000fd0000000010a */
[----:B------:R-:W-:-:S08]  /*06d0*/  DFMA R8, R10, R8, R10 ;  /* 0x000000080a08722b */ /* 0x000fd0000000000a */
[----:B------:R-:W-:Y:S01]  /*06e0*/  DMUL R8, R8, 8.11296384146066816958e+31 ;  /* 0x4690000008087828 */ /* 0x000fe20000000000 */
[----:B------:R-:W-:Y:S10]  /*06f0*/  BRA `(.L_x_89) ;  /* 0x0000000000087947 */ /* 0x000ff40003800000 */
.L_x_88:
[----:B------:R-:W-:Y:S01]  /*0700*/  LOP3.LUT R9, R5, 0x80000, RZ, 0xfc, !PT ;  /* 0x0008000005097812 */ /* 0x000fe200078efcff */
[----:B------:R-:W-:-:S07]  /*0710*/  IMAD.MOV.U32 R8, RZ, RZ, R4 ;  /* 0x000000ffff087224 */ /* 0x000fce00078e0004 */
.L_x_89:
[----:B------:R-:W-:-:S04]  /*0720*/  MOV R3, 0x0 ;  /* 0x0000000000037802 */ /* 0x000fc80000000f00 */
[----:B------:R-:W-:Y:S05]  /*0730*/  RET.REL.NODEC R2 `(_Z17assemble1DLaplacejPdPiS0_) ;  /* 0xfffffff802307950 */ /* 0x000fea0003c3ffff */
.L_x_91:
        /* <DEDUP_REMOVED lines=12> */
.L_x_94:


//--------------------- .text._Z10set_vectoridPd  --------------------------
	.section	.text._Z10set_vectoridPd,"ax",@progbits
	.align	128
        .global         _Z10set_vectoridPd
        .type           _Z10set_vectoridPd,@function
        .size           _Z10set_vectoridPd,(.L_x_106 - _Z10set_vectoridPd)
        .other          _Z10set_vectoridPd,@"STO_CUDA_ENTRY STV_DEFAULT"
_Z10set_vectoridPd:
.text._Z10set_vectoridPd:
[----:B------:R-:W-:Y:S01]  /*0000*/  LDC R1, c[0x0][0x37c] ;  /* 0x0000df00ff017b82 */ /* 0x000fe20000000800 */
[----:B------:R-:W0:Y:S07]  /*0010*/  S2R R7, SR_TID.Y ;  /* 0x0000000000077919 */ /* 0x000e2e0000002200 */
[----:B------:R-:W0:Y:S01]  /*0020*/  S2UR UR4, SR_CTAID.Y ;  /* 0x00000000000479c3 */ /* 0x000e220000002600 */
[----:B------:R-:W1:Y:S07]  /*0030*/  LDCU UR5, c[0x0][0x380] ;  /* 0x00007000ff0577ac */ /* 0x000e6e0008000800 */
[----:B------:R-:W0:Y:S02]  /*0040*/  LDC R0, c[0x0][0x364] ;  /* 0x0000d900ff007b82 */ /* 0x000e240000000800 */
[----:B0-----:R-:W-:-:S05]  /*0050*/  IMAD R7, R0, UR4, R7 ;  /* 0x0000000400077c24 */ /* 0x001fca000f8e0207 */
[----:B-1----:R-:W-:-:S13]  /*0060*/  ISETP.GE.AND P0, PT, R7, UR5, PT ;  /* 0x0000000507007c0c */ /* 0x002fda000bf06270 */
[----:B------:R-:W-:Y:S05]  /*0070*/  @P0 EXIT ;  /* 0x000000000000094d */ /* 0x000fea0003800000 */
[----:B------:R-:W0:Y:S01]  /*0080*/  LDC.64 R2, c[0x0][0x390] ;  /* 0x0000e400ff027b82 */ /* 0x000e220000000a00 */
[----:B------:R-:W1:Y:S07]  /*0090*/  LDCU.64 UR4, c[0x0][0x358] ;  /* 0x00006b00ff0477ac */ /* 0x000e6e0008000a00 */
[----:B------:R-:W1:Y:S01]  /*00a0*/  LDC.64 R4, c[0x0][0x388] ;  /* 0x0000e200ff047b82 */ /* 0x000e620000000a00 */
[----:B0-----:R-:W-:-:S05]  /*00b0*/  IMAD.WIDE.U32 R2, R7, 0x8, R2 ;  /* 0x0000000807027825 */ /* 0x001fca00078e0002 */
[----:B-1----:R-:W-:Y:S01]  /*00c0*/  STG.E.64 desc[UR4][R2.64], R4 ;  /* 0x0000000402007986 */ /* 0x002fe2000c101b04 */
[----:B------:R-:W-:Y:S05]  /*00d0*/  EXIT ;  /* 0x000000000000794d */ /* 0x000fea0003800000 */
.L_x_92:
        /* <DEDUP_REMOVED lines=10> */
.L_x_106:


//--------------------- .nv.global.init           --------------------------
	.section	.nv.global.init,"aw",@progbits
.nv.global.init:
	.type		$str,@object
	.size		$str,(.L_0 - $str)
$str:
        /*0000*/ 	.byte	0x25, 0x69, 0x0a, 0x00
.L_0:


//--------------------- .nv.shared._Z7lanczosjP15CELLCSIG_matrixS0_ --------------------------
	.section	.nv.shared._Z7lanczosjP15CELLCSIG_matrixS0_,"aw",@nobits
	.sectionflags	@""
	.align	16
	.zero		1024


//--------------------- .nv.shared.reserved.0     --------------------------
	.section	.nv.shared.reserved.0,"aw",@nobits
	.weak		__nv_reservedSMEM_offset_0_alias
	.size		__nv_reservedSMEM_offset_0_alias, 0, 64
	.other		__nv_reservedSMEM_offset_0_alias,@"STO_CUDA_RESERVED_SHARED STV_DEFAULT"
__nv_reservedSMEM_offset_0_alias:
	.zero		0
	.zero		64


//--------------------- .nv.shared._Z16matvecCELLCSIGMAjjPdPiS0_S0_S_S_ --------------------------
	.section	.nv.shared._Z16matvecCELLCSIGMAjjPdPiS0_S0_S_S_,"aw",@nobits
	.sectionflags	@""
	.align	16
	.zero		1024


//--------------------- .nv.shared._Z9matvecCRSjPdPiS0_S_S_ --------------------------
	.section	.nv.shared._Z9matvecCRSjPdPiS0_S_S_,"aw",@nobits
	.sectionflags	@""
	.align	16
	.zero		1024


//--------------------- .nv.shared._Z13CRStoCELLCSIGjjjPdPiS0_S_S0_S0_S0_ --------------------------
	.section	.nv.shared._Z13CRStoCELLCSIGjjjPdPiS0_S_S0_S0_S0_,"aw",@nobits
	.sectionflags	@""
	.align	16
	.zero		1024


//--------------------- .nv.shared._Z12prepCELLCSIGjjjPiS_S_ --------------------------
	.section	.nv.shared._Z12prepCELLCSIGjjjPiS_S_,"aw",@nobits
	.sectionflags	@""
	.align	16
	.zero		1024


//--------------------- .nv.shared._Z6addCRSjjPdPiS0_S_S0_S0_S_S0_S0_ --------------------------
	.section	.nv.shared._Z6addCRSjjPdPiS0_S_S0_S0_S_S0_S0_,"aw",@nobits
	.sectionflags	@""
	.align	16
	.zero		1024


//--------------------- .nv.shared._Z10prepAddCRSjjPiS_S_S_S_ --------------------------
	.section	.nv.shared._Z10prepAddCRSjjPiS_S_S_S_,"aw",@nobits
	.sectionflags	@""
	.align	16
	.zero		1024


//--------------------- .nv.shared._Z9kroneckerjjPdPiS0_S_S0_S0_S_S0_S0_ --------------------------
	.section	.nv.shared._Z9kroneckerjjPdPiS0_S_S0_S0_S_S0_S0_,"aw",@nobits
	.sectionflags	@""
	.align	16
	.zero		1024


//--------------------- .nv.shared._Z12prepKroeckerjjPiS_S_ --------------------------
	.section	.nv.shared._Z12prepKroeckerjjPiS_S_,"aw",@nobits
	.sectionflags	@""
	.align	16
	.zero		1024


//--------------------- .nv.shared._Z16assembleIdentityjPdPiS0_ --------------------------
	.section	.nv.shared._Z16assembleIdentityjPdPiS0_,"aw",@nobits
	.sectionflags	@""
	.align	16
	.zero		1024


//--------------------- .nv.shared._Z17assemble1DLaplacejPdPiS0_ --------------------------
	.section	.nv.shared._Z17assemble1DLaplacejPdPiS0_,"aw",@nobits
	.sectionflags	@""
	.align	16
	.zero		1024


//--------------------- .nv.shared._Z10set_vectoridPd --------------------------
	.section	.nv.shared._Z10set_vectoridPd,"aw",@nobits
	.sectionflags	@""
	.align	16
	.zero		1024


//--------------------- .nv.constant0._Z7lanczosjP15CELLCSIG_matrixS0_ --------------------------
	.section	.nv.constant0._Z7lanczosjP15CELLCSIG_matrixS0_,"a",@progbits
	.sectionflags	@""
	.align	4
.nv.constant0._Z7lanczosjP15CELLCSIG_matrixS0_:
	.zero		920


//--------------------- .nv.constant0._Z16matvecCELLCSIGMAjjPdPiS0_S0_S_S_ --------------------------
	.section	.nv.constant0._Z16matvecCELLCSIGMAjjPdPiS0_S0_S_S_,"a",@progbits
	.sectionflags	@""
	.align	4
.nv.constant0._Z16matvecCELLCSIGMAjjPdPiS0_S0_S_S_:
	.zero		952


//--------------------- .nv.constant0._Z9matvecCRSjPdPiS0_S_S_ --------------------------
	.section	.nv.constant0._Z9matvecCRSjPdPiS0_S_S_,"a",@progbits
	.sectionflags	@""
	.align	4
.nv.constant0._Z9matvecCRSjPdPiS0_S_S_:
	.zero		944


//--------------------- .nv.constant0._Z13CRStoCELLCSIGjjjPdPiS0_S_S0_S0_S0_ --------------------------
	.section	.nv.constant0._Z13CRStoCELLCSIGjjjPdPiS0_S_S0_S0_S0_,"a",@progbits
	.sectionflags	@""
	.align	4
.nv.constant0._Z13CRStoCELLCSIGjjjPdPiS0_S_S0_S0_S0_:
	.zero		968


//--------------------- .nv.constant0._Z12prepCELLCSIGjjjPiS_S_ --------------------------
	.section	.nv.constant0._Z12prepCELLCSIGjjjPiS_S_,"a",@progbits
	.sectionflags	@""
	.align	4
.nv.constant0._Z12prepCELLCSIGjjjPiS_S_:
	.zero		936


//--------------------- .nv.constant0._Z6addCRSjjPdPiS0_S_S0_S0_S_S0_S0_ --------------------------
	.section	.nv.constant0._Z6addCRSjjPdPiS0_S_S0_S0_S_S0_S0_,"a",@progbits
	.sectionflags	@""
	.align	4
.nv.constant0._Z6addCRSjjPdPiS0_S_S0_S0_S_S0_S0_:
	.zero		976


//--------------------- .nv.constant0._Z10prepAddCRSjjPiS_S_S_S_ --------------------------
	.section	.nv.constant0._Z10prepAddCRSjjPiS_S_S_S_,"a",@progbits
	.sectionflags	@""
	.align	4
.nv.constant0._Z10prepAddCRSjjPiS_S_S_S_:
	.zero		944


//--------------------- .nv.constant0._Z9kroneckerjjPdPiS0_S_S0_S0_S_S0_S0_ --------------------------
	.section	.nv.constant0._Z9kroneckerjjPdPiS0_S_S0_S0_S_S0_S0_,"a",@progbits
	.sectionflags	@""
	.align	4
.nv.constant0._Z9kroneckerjjPdPiS0_S_S0_S0_S_S0_S0_:
	.zero		976


//--------------------- .nv.constant0._Z12prepKroeckerjjPiS_S_ --------------------------
	.section	.nv.constant0._Z12prepKroeckerjjPiS_S_,"a",@progbits
	.sectionflags	@""
	.align	4
.nv.constant0._Z12prepKroeckerjjPiS_S_:
	.zero		928


//--------------------- .nv.constant0._Z16assembleIdentityjPdPiS0_ --------------------------
	.section	.nv.constant0._Z16assembleIdentityjPdPiS0_,"a",@progbits
	.sectionflags	@""
	.align	4
.nv.constant0._Z16assembleIdentityjPdPiS0_:
	.zero		928


//--------------------- .nv.constant0._Z17assemble1DLaplacejPdPiS0_ --------------------------
	.section	.nv.constant0._Z17assemble1DLaplacejPdPiS0_,"a",@progbits
	.sectionflags	@""
	.align	4
.nv.constant0._Z17assemble1DLaplacejPdPiS0_:
	.zero		928


//--------------------- .nv.constant0._Z10set_vectoridPd --------------------------
	.section	.nv.constant0._Z10set_vectoridPd,"a",@progbits
	.sectionflags	@""
	.align	4
.nv.constant0._Z10set_vectoridPd:
	.zero		920


//--------------------- SYMBOLS --------------------------

	.type		.nv.reservedSmem.offset0,@object
	.size		.nv.reservedSmem.offset0,0x4
	.type		.nv.reservedSmem.cap,@object
	.size		.nv.reservedSmem.cap,0x4
	.type		vprintf,@function
